def attn_fwd(
    Q,
    K,
    V,
    Out,
    Lse,
    sm_scale,
    stride_qz,
    stride_qh,
    stride_qm,
    stride_qk,
    stride_kz,
    stride_kh,
    stride_kn,
    stride_kk,
    stride_vz,
    stride_vh,
    stride_vn,
    stride_vk,
    stride_oz,
    stride_oh,
    stride_om,
    stride_ok,
    seqlen_q,
    seqlen_k,
    BLOCK_M: tl.constexpr,
    BLOCK_N: tl.constexpr,
    HEAD_DIM: tl.constexpr,
    CAUSAL: tl.constexpr,
):
    start_m = tl.program_id(0)
    off_hz = tl.program_id(1)
    q_off = off_hz * stride_qh
    k_off = off_hz * stride_kh
    v_off = off_hz * stride_vh
    offs_m = start_m * BLOCK_M + tl.arange(0, BLOCK_M)
    offs_d = tl.arange(0, HEAD_DIM)
    offs_n = tl.arange(0, BLOCK_N)
    q_ptrs = Q + q_off + offs_m[:, None] * stride_qm + offs_d[None, :] * stride_qk
    k_ptrs = K + k_off + offs_d[:, None] * stride_kk + offs_n[None, :] * stride_kn
    v_ptrs = V + v_off + offs_n[:, None] * stride_vn + offs_d[None, :] * stride_vk
    m_i = tl.full([BLOCK_M], float("-inf"), dtype=tl.float32)
    l_i = tl.zeros([BLOCK_M], dtype=tl.float32) + 1.0
    acc = tl.zeros([BLOCK_M, HEAD_DIM], dtype=tl.float32)
    q = tl.load(q_ptrs)
    acc, l_i, m_i = _attn_fwd_inner(
        acc,
        l_i,
        m_i,
        q,
        k_ptrs,
        v_ptrs,
        sm_scale,
        stride_kn,
        stride_vn,
        start_m,
        seqlen_k,
        BLOCK_M,
        BLOCK_N,
        HEAD_DIM,
        CAUSAL,
    )
    acc = acc / l_i[:, None]
    lse = m_i + tl.math.log2(l_i) / 1.4426950408889634
    o_ptrs = (
        Out
        + off_hz * stride_oh
        + offs_m[:, None] * stride_om
        + offs_d[None, :] * stride_ok
    )
    tl.store(o_ptrs, acc.to(Out.dtype.element_ty))
    tl.store(Lse + off_hz * seqlen_q + offs_m, lse)

# config = {"BLOCK_M": 256, "BLOCK_N": 64, "HEAD_DIM": 16, "arch": "sm_80", "causal": true, "dtype": "bf16", "num_stages": 2, "num_warps": 16}
# arch = sm_80


// ===== COMPILED SASS (sm_80) =====

	.target	sm_80

	.elftype	@"ET_EXEC"


//--------------------- .note.nv.tkinfo           --------------------------
	.section	.note.nv.tkinfo,"",@"SHT_NOTE"
	.sectionflags	@"SHF_NOTE_NV_TKINFO"
	.tkinfo
        /*0018*/ 	.word	0x00000002
        /*0030*/ 	.string	""
        /*0030*/ 	.string	"ptxas"
        /*0030*/ 	.string	"Cuda compilation tools, release 13.0, V13.0.88"
        /*0030*/ 	.string	"Build cuda_13.0.r13.0/compiler.36424714_0"
        /*0030*/ 	.string	"-v  -suppress-debug-info  -lineinfo  -arch sm_80 "



//--------------------- .note.nv.cuinfo           --------------------------
	.section	.note.nv.cuinfo,"",@"SHT_NOTE"
	.sectionflags	@"SHF_NOTE_NV_CUINFO"
        /*0018*/ 	.short	0x0002
        /*001a*/ 	.short	0x0050
        /*001c*/ 	.short	0x0082
	.zero		2


//--------------------- .nv.info                  --------------------------
	.section	.nv.info,"",@"SHT_CUDA_INFO"
	.align	4


	//----- nvinfo : EIATTR_REGCOUNT
	.align		4
        /*0000*/ 	.byte	0x04, 0x2f
        /*0002*/ 	.short	(.L_2 - .L_1)
	.align		4
.L_1:
        /*0004*/ 	.word	index@(attn_fwd)
        /*0008*/ 	.word	0x0000005f


	//----- nvinfo : EIATTR_FRAME_SIZE
	.align		4
.L_2:
        /*000c*/ 	.byte	0x04, 0x11
        /*000e*/ 	.short	(.L_4 - .L_3)
	.align		4
.L_3:
        /*0010*/ 	.word	index@(attn_fwd)
        /*0014*/ 	.word	0x00000000


	//----- nvinfo : EIATTR_MIN_STACK_SIZE
	.align		4
.L_4:
        /*0018*/ 	.byte	0x04, 0x12
        /*001a*/ 	.short	(.L_6 - .L_5)
	.align		4
.L_5:
        /*001c*/ 	.word	index@(attn_fwd)
        /*0020*/ 	.word	0x00000000
.L_6:


//--------------------- .nv.info.attn_fwd         --------------------------
	.section	.nv.info.attn_fwd,"",@"SHT_CUDA_INFO"
	.sectionflags	@""
	.align	4


	//----- nvinfo : EIATTR_CUDA_API_VERSION
	.align		4
        /*0000*/ 	.byte	0x04, 0x37
        /*0002*/ 	.short	(.L_8 - .L_7)
.L_7:
        /*0004*/ 	.word	0x00000082


	//----- nvinfo : EIATTR_SW2861232_WAR
	.align		4
.L_8:
        /*0008*/ 	.byte	0x01, 0x35
	.zero		2


	//----- nvinfo : EIATTR_PARAM_CBANK
	.align		4
        /*000c*/ 	.byte	0x04, 0x0a
        /*000e*/ 	.short	(.L_10 - .L_9)
	.align		4
.L_9:
        /*0010*/ 	.word	index@(.nv.constant0.attn_fwd)
        /*0014*/ 	.short	0x0160
        /*0016*/ 	.short	0x0088


	//----- nvinfo : EIATTR_CBANK_PARAM_SIZE
	.align		4
.L_10:
        /*0018*/ 	.byte	0x03, 0x19
        /*001a*/ 	.short	0x0088


	//----- nvinfo : EIATTR_KPARAM_INFO
	.align		4
        /*001c*/ 	.byte	0x04, 0x17
        /*001e*/ 	.short	(.L_12 - .L_11)
.L_11:
        /*0020*/ 	.word	0x00000000
        /*0024*/ 	.short	0x0019
        /*0026*/ 	.short	0x0080
        /*0028*/ 	.byte	0x00, 0xf4, 0x21, 0x00


	//----- nvinfo : EIATTR_KPARAM_INFO
	.align		4
.L_12:
        /*002c*/ 	.byte	0x04, 0x17
        /*002e*/ 	.short	(.L_14 - .L_13)
.L_13:
        /*0030*/ 	.word	0x00000000
        /*0034*/ 	.short	0x0018
        /*0036*/ 	.short	0x0078
        /*0038*/ 	.byte	0x00, 0xf4, 0x21, 0x00


	//----- nvinfo : EIATTR_KPARAM_INFO
	.align		4
.L_14:
        /*003c*/ 	.byte	0x04, 0x17
        /*003e*/ 	.short	(.L_16 - .L_15)
.L_15:
        /*0040*/ 	.word	0x00000000
        /*0044*/ 	.short	0x0017
        /*0046*/ 	.short	0x0070
        /*0048*/ 	.byte	0x00, 0xf0, 0x11, 0x00


	//----- nvinfo : EIATTR_KPARAM_INFO
	.align		4
.L_16:
        /*004c*/ 	.byte	0x04, 0x17
        /*004e*/ 	.short	(.L_18 - .L_17)
.L_17:
        /*0050*/ 	.word	0x00000000
        /*0054*/ 	.short	0x0016
        /*0056*/ 	.short	0x006c
        /*0058*/ 	.byte	0x00, 0xf0, 0x11, 0x00


	//----- nvinfo : EIATTR_KPARAM_INFO
	.align		4
.L_18:
        /*005c*/ 	.byte	0x04, 0x17
        /*005e*/ 	.short	(.L_20 - .L_19)
.L_19:
        /*0060*/ 	.word	0x00000000
        /*0064*/ 	.short	0x0015
        /*0066*/ 	.short	0x0068
        /*0068*/ 	.byte	0x00, 0xf0, 0x11, 0x00


	//----- nvinfo : EIATTR_KPARAM_INFO
	.align		4
.L_20:
        /*006c*/ 	.byte	0x04, 0x17
        /*006e*/ 	.short	(.L_22 - .L_21)
.L_21:
        /*0070*/ 	.word	0x00000000
        /*0074*/ 	.short	0x0014
        /*0076*/ 	.short	0x0064
        /*0078*/ 	.byte	0x00, 0xf0, 0x11, 0x00


	//----- nvinfo : EIATTR_KPARAM_INFO
	.align		4
.L_22:
        /*007c*/ 	.byte	0x04, 0x17
        /*007e*/ 	.short	(.L_24 - .L_23)
.L_23:
        /*0080*/ 	.word	0x00000000
        /*0084*/ 	.short	0x0013
        /*0086*/ 	.short	0x0060
        /*0088*/ 	.byte	0x00, 0xf0, 0x11, 0x00


	//----- nvinfo : EIATTR_KPARAM_INFO
	.align		4
.L_24:
        /*008c*/ 	.byte	0x04, 0x17
        /*008e*/ 	.short	(.L_26 - .L_25)
.L_25:
        /*0090*/ 	.word	0x00000000
        /*0094*/ 	.short	0x0012
        /*0096*/ 	.short	0x005c
        /*0098*/ 	.byte	0x00, 0xf0, 0x11, 0x00


	//----- nvinfo : EIATTR_KPARAM_INFO
	.align		4
.L_26:
        /*009c*/ 	.byte	0x04, 0x17
        /*009e*/ 	.short	(.L_28 - .L_27)
.L_27:
        /*00a0*/ 	.word	0x00000000
        /*00a4*/ 	.short	0x0011
        /*00a6*/ 	.short	0x0058
        /*00a8*/ 	.byte	0x00, 0xf0, 0x11, 0x00


	//----- nvinfo : EIATTR_KPARAM_INFO
	.align		4
.L_28:
        /*00ac*/ 	.byte	0x04, 0x17
        /*00ae*/ 	.short	(.L_30 - .L_29)
.L_29:
        /*00b0*/ 	.word	0x00000000
        /*00b4*/ 	.short	0x0010
        /*00b6*/ 	.short	0x0054
        /*00b8*/ 	.byte	0x00, 0xf0, 0x11, 0x00


	//----- nvinfo : EIATTR_KPARAM_INFO
	.align		4
.L_30:
        /*00bc*/ 	.byte	0x04, 0x17
        /*00be*/ 	.short	(.L_32 - .L_31)
.L_31:
        /*00c0*/ 	.word	0x00000000
        /*00c4*/ 	.short	0x000f
        /*00c6*/ 	.short	0x0050
        /*00c8*/ 	.byte	0x00, 0xf0, 0x11, 0x00


	//----- nvinfo : EIATTR_KPARAM_INFO
	.align		4
.L_32:
        /*00cc*/ 	.byte	0x04, 0x17
        /*00ce*/ 	.short	(.L_34 - .L_33)
.L_33:
        /*00d0*/ 	.word	0x00000000
        /*00d4*/ 	.short	0x000e
        /*00d6*/ 	.short	0x004c
        /*00d8*/ 	.byte	0x00, 0xf0, 0x11, 0x00


	//----- nvinfo : EIATTR_KPARAM_INFO
	.align		4
.L_34:
        /*00dc*/ 	.byte	0x04, 0x17
        /*00de*/ 	.short	(.L_36 - .L_35)
.L_35:
        /*00e0*/ 	.word	0x00000000
        /*00e4*/ 	.short	0x000d
        /*00e6*/ 	.short	0x0048
        /*00e8*/ 	.byte	0x00, 0xf0, 0x11, 0x00


	//----- nvinfo : EIATTR_KPARAM_INFO
	.align		4
.L_36:
        /*00ec*/ 	.byte	0x04, 0x17
        /*00ee*/ 	.short	(.L_38 - .L_37)
.L_37:
        /*00f0*/ 	.word	0x00000000
        /*00f4*/ 	.short	0x000c
        /*00f6*/ 	.short	0x0044
        /*00f8*/ 	.byte	0x00, 0xf0, 0x11, 0x00


	//----- nvinfo : EIATTR_KPARAM_INFO
	.align		4
.L_38:
        /*00fc*/ 	.byte	0x04, 0x17
        /*00fe*/ 	.short	(.L_40 - .L_39)
.L_39:
        /*0100*/ 	.word	0x00000000
        /*0104*/ 	.short	0x000b
        /*0106*/ 	.short	0x0040
        /*0108*/ 	.byte	0x00, 0xf0, 0x11, 0x00


	//----- nvinfo : EIATTR_KPARAM_INFO
	.align		4
.L_40:
        /*010c*/ 	.byte	0x04, 0x17
        /*010e*/ 	.short	(.L_42 - .L_41)
.L_41:
        /*0110*/ 	.word	0x00000000
        /*0114*/ 	.short	0x000a
        /*0116*/ 	.short	0x003c
        /*0118*/ 	.byte	0x00, 0xf0, 0x11, 0x00


	//----- nvinfo : EIATTR_KPARAM_INFO
	.align		4
.L_42:
        /*011c*/ 	.byte	0x04, 0x17
        /*011e*/ 	.short	(.L_44 - .L_43)
.L_43:
        /*0120*/ 	.word	0x00000000
        /*0124*/ 	.short	0x0009
        /*0126*/ 	.short	0x0038
        /*0128*/ 	.byte	0x00, 0xf0, 0x11, 0x00


	//----- nvinfo : EIATTR_KPARAM_INFO
	.align		4
.L_44:
        /*012c*/ 	.byte	0x04, 0x17
        /*012e*/ 	.short	(.L_46 - .L_45)
.L_45:
        /*0130*/ 	.word	0x00000000
        /*0134*/ 	.short	0x0008
        /*0136*/ 	.short	0x0034
        /*0138*/ 	.byte	0x00, 0xf0, 0x11, 0x00


	//----- nvinfo : EIATTR_KPARAM_INFO
	.align		4
.L_46:
        /*013c*/ 	.byte	0x04, 0x17
        /*013e*/ 	.short	(.L_48 - .L_47)
.L_47:
        /*0140*/ 	.word	0x00000000
        /*0144*/ 	.short	0x0007
        /*0146*/ 	.short	0x0030
        /*0148*/ 	.byte	0x00, 0xf0, 0x11, 0x00


	//----- nvinfo : EIATTR_KPARAM_INFO
	.align		4
.L_48:
        /*014c*/ 	.byte	0x04, 0x17
        /*014e*/ 	.short	(.L_50 - .L_49)
.L_49:
        /*0150*/ 	.word	0x00000000
        /*0154*/ 	.short	0x0006
        /*0156*/ 	.short	0x002c
        /*0158*/ 	.byte	0x00, 0xf0, 0x11, 0x00


	//----- nvinfo : EIATTR_KPARAM_INFO
	.align		4
.L_50:
        /*015c*/ 	.byte	0x04, 0x17
        /*015e*/ 	.short	(.L_52 - .L_51)
.L_51:
        /*0160*/ 	.word	0x00000000
        /*0164*/ 	.short	0x0005
        /*0166*/ 	.short	0x0028
        /*0168*/ 	.byte	0x00, 0xf0, 0x11, 0x00


	//----- nvinfo : EIATTR_KPARAM_INFO
	.align		4
.L_52:
        /*016c*/ 	.byte	0x04, 0x17
        /*016e*/ 	.short	(.L_54 - .L_53)
.L_53:
        /*0170*/ 	.word	0x00000000
        /*0174*/ 	.short	0x0004
        /*0176*/ 	.short	0x0020
        /*0178*/ 	.byte	0x00, 0xf4, 0x21, 0x00


	//----- nvinfo : EIATTR_KPARAM_INFO
	.align		4
.L_54:
        /*017c*/ 	.byte	0x04, 0x17
        /*017e*/ 	.short	(.L_56 - .L_55)
.L_55:
        /*0180*/ 	.word	0x00000000
        /*0184*/ 	.short	0x0003
        /*0186*/ 	.short	0x0018
        /*0188*/ 	.byte	0x00, 0xf4, 0x21, 0x00


	//----- nvinfo : EIATTR_KPARAM_INFO
	.align		4
.L_56:
        /*018c*/ 	.byte	0x04, 0x17
        /*018e*/ 	.short	(.L_58 - .L_57)
.L_57:
        /*0190*/ 	.word	0x00000000
        /*0194*/ 	.short	0x0002
        /*0196*/ 	.short	0x0010
        /*0198*/ 	.byte	0x00, 0xf4, 0x21, 0x00


	//----- nvinfo : EIATTR_KPARAM_INFO
	.align		4
.L_58:
        /*019c*/ 	.byte	0x04, 0x17
        /*019e*/ 	.short	(.L_60 - .L_59)
.L_59:
        /*01a0*/ 	.word	0x00000000
        /*01a4*/ 	.short	0x0001
        /*01a6*/ 	.short	0x0008
        /*01a8*/ 	.byte	0x00, 0xf4, 0x21, 0x00


	//----- nvinfo : EIATTR_KPARAM_INFO
	.align		4
.L_60:
        /*01ac*/ 	.byte	0x04, 0x17
        /*01ae*/ 	.short	(.L_62 - .L_61)
.L_61:
        /*01b0*/ 	.word	0x00000000
        /*01b4*/ 	.short	0x0000
        /*01b6*/ 	.short	0x0000
        /*01b8*/ 	.byte	0x00, 0xf4, 0x21, 0x00


	//----- nvinfo : EIATTR_MAXREG_COUNT
	.align		4
.L_62:
        /*01bc*/ 	.byte	0x03, 0x1b
        /*01be*/ 	.short	0x0080


	//----- nvinfo : EIATTR_NUM_BARRIERS
	.align		4
        /*01c0*/ 	.byte	0x02, 0x4c
        /*01c2*/ 	.byte	0x01
	.zero		1


	//----- nvinfo : EIATTR_MERCURY_ISA_VERSION
	.align		4
        /*01c4*/ 	.byte	0x03, 0x5f
        /*01c6*/ 	.short	0x0000


	//----- nvinfo : EIATTR_COOP_GROUP_MASK_REGIDS
	.align		4
        /*01c8*/ 	.byte	0x04, 0x29
        /*01ca*/ 	.short	(.L_64 - .L_63)


	//   ....[0]....
.L_63:
        /*01cc*/ 	.word	0xffffffff


	//   ....[1]....
        /*01d0*/ 	.word	0xffffffff


	//   ....[2]....
        /*01d4*/ 	.word	0xffffffff


	//   ....[3]....
        /*01d8*/ 	.word	0xffffffff


	//   ....[4]....
        /*01dc*/ 	.word	0xffffffff


	//   ....[5]....
        /*01e0*/ 	.word	0xffffffff


	//   ....[6]....
        /*01e4*/ 	.word	0xffffffff


	//   ....[7]....
        /*01e8*/ 	.word	0xffffffff


	//----- nvinfo : EIATTR_COOP_GROUP_INSTR_OFFSETS
	.align		4
.L_64:
        /*01ec*/ 	.byte	0x04, 0x28
        /*01ee*/ 	.short	(.L_66 - .L_65)


	//   ....[0]....
.L_65:
        /*01f0*/ 	.word	0x00001600


	//   ....[1]....
        /*01f4*/ 	.word	0x00001630


	//   ....[2]....
        /*01f8*/ 	.word	0x00001a80


	//   ....[3]....
        /*01fc*/ 	.word	0x00001af0


	//   ....[4]....
        /*0200*/ 	.word	0x00001c10


	//   ....[5]....
        /*0204*/ 	.word	0x00001c30


	//   ....[6]....
        /*0208*/ 	.word	0x00002220


	//   ....[7]....
        /*020c*/ 	.word	0x000022c0


	//----- nvinfo : EIATTR_EXIT_INSTR_OFFSETS
	.align		4
.L_66:
        /*0210*/ 	.byte	0x04, 0x1c
        /*0212*/ 	.short	(.L_68 - .L_67)


	//   ....[0]....
.L_67:
        /*0214*/ 	.word	0x00002ed0


	//   ....[1]....
        /*0218*/ 	.word	0x00002f70


	//----- nvinfo : EIATTR_REQNTID
	.align		4
.L_68:
        /*021c*/ 	.byte	0x04, 0x10
        /*021e*/ 	.short	(.L_70 - .L_69)
.L_69:
        /*0220*/ 	.word	0x00000200
        /*0224*/ 	.word	0x00000001
        /*0228*/ 	.word	0x00000001
.L_70:


//--------------------- .nv.callgraph             --------------------------
	.section	.nv.callgraph,"",@"SHT_CUDA_CALLGRAPH"
	.align	4
	.sectionentsize	8
	.align		4
        /*0000*/ 	.word	0x00000000
	.align		4
        /*0004*/ 	.word	0xffffffff
	.align		4
        /*0008*/ 	.word	0x00000000
	.align		4
        /*000c*/ 	.word	0xfffffffe
	.align		4
        /*0010*/ 	.word	0x00000000
	.align		4
        /*0014*/ 	.word	0xfffffffd
	.align		4
        /*0018*/ 	.word	0x00000000
	.align		4
        /*001c*/ 	.word	0xfffffffc


//--------------------- .nv.rel.action            --------------------------
	.section	.nv.rel.action,"",@"SHT_CUDA_RELOCINFO"
	.align	8
	.sectionentsize	8
        /*0000*/ 	.byte	0x73, 0x00, 0x00, 0x00, 0x00, 0x00, 0x00, 0x00, 0x00, 0x00, 0x00, 0x11, 0x25, 0x00, 0x05, 0x36


//--------------------- .nv.constant4             --------------------------
	.section	.nv.constant4,"a",@progbits
	.align	8
	.align		8
.nv.constant4:
        /*0000*/ 	.dword	_$_str


//--------------------- .nv.constant0.attn_fwd    --------------------------
	.section	.nv.constant0.attn_fwd,"a",@progbits
	.sectionflags	@""
	.align	4
.nv.constant0.attn_fwd:
	.zero		488


//--------------------- .text.attn_fwd            --------------------------
	.section	.text.attn_fwd,"ax",@progbits
	.sectioninfo	@"SHI_REGISTERS=95"
	.align	128
        .global         attn_fwd
        .type           attn_fwd,@function
        .size           attn_fwd,(.L_x_3 - attn_fwd)
        .other          attn_fwd,@"STO_CUDA_ENTRY STV_DEFAULT"
attn_fwd:
.text.attn_fwd:
[----:B------:R-:W-:Y:S02]  /*0000*/  IMAD.MOV.U32 R1, RZ, RZ, c[0x0][0x28] ;  /* 0x00000a00ff017624 */ /* 0x000fe400078e00ff */
[----:B------:R-:W0:Y:S01]  /*0010*/  S2R R21, SR_CTAID.X ;  /* 0x0000000000157919 */ /* 0x000e220000002500 */
[----:B------:R-:W-:Y:S01]  /*0020*/  IMAD.MOV.U32 R26, RZ, RZ, c[0x0][0x198] ;  /* 0x00006600ff1a7624 */ /* 0x000fe200078e00ff */
[----:B------:R-:W-:Y:S02]  /*0030*/  ULDC.64 UR6, c[0x0][0x118] ;  /* 0x0000460000067ab9 */ /* 0x000fe40000000a00 */
[----:B------:R-:W0:Y:S04]  /*0040*/  S2R R0, SR_TID.X ;  /* 0x0000000000007919 */ /* 0x000e280000002100 */
[----:B------:R-:W1:Y:S01]  /*0050*/  S2R R2, SR_CTAID.Y ;  /* 0x0000000000027919 */ /* 0x000e620000002600 */
[----:B0-----:R-:W-:Y:S02]  /*0060*/  PRMT R3, R0, 0x6540, R21 ;  /* 0x0000654000037816 */ /* 0x001fe40000000015 */
[----:B------:R-:W-:Y:S01]  /*0070*/  SHF.R.U32.HI R4, RZ, 0x8, R0 ;  /* 0x00000008ff047819 */ /* 0x000fe20000011600 */
[----:B-1----:R-:W-:-:S02]  /*0080*/  IMAD R5, R2, c[0x0][0x190], RZ ;  /* 0x0000640002057a24 */ /* 0x002fc400078e02ff */
[----:B------:R-:W-:Y:S01]  /*0090*/  IMAD R7, R3, c[0x0][0x194], RZ ;  /* 0x0000650003077a24 */ /* 0x000fe200078e02ff */
[----:B------:R-:W-:Y:S01]  /*00a0*/  SGXT.U32 R4, R4, 0x1 ;  /* 0x000000010404781a */ /* 0x000fe20000000000 */
[----:B------:R-:W-:Y:S02]  /*00b0*/  IMAD.SHL.U32 R6, R5, 0x2, RZ ;  /* 0x0000000205067824 */ /* 0x000fe400078e00ff */
[----:B------:R-:W-:Y:S02]  /*00c0*/  IMAD.SHL.U32 R9, R7, 0x2, RZ ;  /* 0x0000000207097824 */ /* 0x000fe400078e00ff */
[----:B------:R-:W-:Y:S02]  /*00d0*/  IMAD R10, R4, c[0x0][0x198], RZ ;  /* 0x00006600040a7a24 */ /* 0x000fe400078e02ff */
[----:B------:R-:W-:Y:S01]  /*00e0*/  IMAD.HI R5, R5, 0x2, RZ ;  /* 0x0000000205057827 */ /* 0x000fe200078e02ff */
[----:B------:R-:W-:-:S03]  /*00f0*/  IADD3 R22, P0, P1, R9, c[0x0][0x160], R6 ;  /* 0x0000580009167a10 */ /* 0x000fc6000791e006 */
[----:B------:R-:W-:-:S04]  /*0100*/  IMAD.HI R8, R7, 0x2, RZ ;  /* 0x0000000207087827 */ /* 0x000fc800078e02ff */
[----:B------:R-:W-:Y:S01]  /*0110*/  IMAD R9, R26, 0x2, R10 ;  /* 0x000000021a097824 */ /* 0x000fe200078e020a */
[----:B------:R-:W-:Y:S02]  /*0120*/  IADD3.X R24, R8, c[0x0][0x164], R5, P0, P1 ;  /* 0x0000590008187a10 */ /* 0x000fe400007e2405 */
[-C--:B------:R-:W-:Y:S01]  /*0130*/  LEA R6, P0, R10, R22.reuse, 0x1 ;  /* 0x000000160a067211 */ /* 0x080fe200078008ff */
[----:B------:R-:W-:Y:S01]  /*0140*/  IMAD R5, R26, 0x2, R9 ;  /* 0x000000021a057824 */ /* 0x000fe200078e0209 */
[----:B------:R-:W-:Y:S02]  /*0150*/  LEA R8, P1, R9, R22, 0x1 ;  /* 0x0000001609087211 */ /* 0x000fe400078208ff */
[----:B------:R-:W-:Y:S01]  /*0160*/  LEA.HI.X.SX32 R7, R10, R24, 0x1, P0 ;  /* 0x000000180a077211 */ /* 0x000fe200000f0eff */
[C---:B------:R-:W-:Y:S01]  /*0170*/  IMAD R13, R26.reuse, 0x2, R5 ;  /* 0x000000021a0d7824 */ /* 0x040fe200078e0205 */
[----:B------:R-:W-:Y:S02]  /*0180*/  LEA R10, P0, R5, R22, 0x1 ;  /* 0x00000016050a7211 */ /* 0x000fe400078008ff */
[-C--:B------:R-:W-:Y:S01]  /*0190*/  LEA.HI.X.SX32 R9, R9, R24.reuse, 0x1, P1 ;  /* 0x0000001809097211 */ /* 0x080fe200008f0eff */
[C---:B------:R-:W-:Y:S01]  /*01a0*/  IMAD R12, R26.reuse, 0x2, R13 ;  /* 0x000000021a0c7824 */ /* 0x040fe200078e020d */
[----:B------:R-:W-:Y:S01]  /*01b0*/  LEA.HI.X.SX32 R11, R5, R24, 0x1, P0 ;  /* 0x00000018050b7211 */ /* 0x000fe200000f0eff */
[----:B------:R0:W2:Y:S02]  /*01c0*/  LDG.E.U16 R20, [R6.64] ;  /* 0x0000000606147981 */ /* 0x0000a4000c1e1500 */
[----:B------:R-:W-:Y:S01]  /*01d0*/  IMAD R5, R26, 0x2, R12 ;  /* 0x000000021a057824 */ /* 0x000fe200078e020c */
[-C--:B------:R-:W-:Y:S01]  /*01e0*/  LEA R14, P0, R12, R22.reuse, 0x1 ;  /* 0x000000160c0e7211 */ /* 0x080fe200078008ff */
[----:B------:R1:W3:Y:S03]  /*01f0*/  LDG.E.U16 R9, [R8.64] ;  /* 0x0000000608097981 */ /* 0x0002e6000c1e1500 */
[----:B------:R-:W-:Y:S01]  /*0200*/  LEA R19, R26, R5, 0x1 ;  /* 0x000000051a137211 */ /* 0x000fe200078e08ff */
[----:B------:R4:W5:Y:S01]  /*0210*/  LDG.E.U16 R10, [R10.64] ;  /* 0x000000060a0a7981 */ /* 0x000962000c1e1500 */
[----:B------:R-:W-:-:S02]  /*0220*/  LEA R16, P1, R5, R22, 0x1 ;  /* 0x0000001605107211 */ /* 0x000fc400078208ff */
[----:B------:R-:W-:Y:S01]  /*0230*/  LEA.HI.X.SX32 R15, R12, R24, 0x1, P0 ;  /* 0x000000180c0f7211 */ /* 0x000fe200000f0eff */
[----:B0-----:R-:W-:Y:S01]  /*0240*/  IMAD R7, R26, 0x2, R19 ;  /* 0x000000021a077824 */ /* 0x001fe200078e0213 */
[----:B------:R-:W-:Y:S02]  /*0250*/  LEA R18, P2, R19, R22, 0x1 ;  /* 0x0000001613127211 */ /* 0x000fe400078408ff */
[----:B------:R-:W-:Y:S01]  /*0260*/  LEA.HI.X.SX32 R17, R5, R24, 0x1, P1 ;  /* 0x0000001805117211 */ /* 0x000fe200008f0eff */
[----:B------:R0:W3:Y:S01]  /*0270*/  LDG.E.U16 R14, [R14.64] ;  /* 0x000000060e0e7981 */ /* 0x0000e2000c1e1500 */
[-C--:B------:R-:W-:Y:S02]  /*0280*/  LEA R12, P0, R13, R22.reuse, 0x1 ;  /* 0x000000160d0c7211 */ /* 0x080fe400078008ff */
[----:B------:R-:W-:Y:S01]  /*0290*/  LEA R6, P1, R7, R22, 0x1 ;  /* 0x0000001607067211 */ /* 0x000fe200078208ff */
[----:B------:R0:W5:Y:S01]  /*02a0*/  LDG.E.U16 R16, [R16.64] ;  /* 0x0000000610107981 */ /* 0x000162000c1e1500 */
[----:B------:R-:W-:-:S02]  /*02b0*/  LEA.HI.X.SX32 R19, R19, R24, 0x1, P2 ;  /* 0x0000001813137211 */ /* 0x000fc400010f0eff */
[-C--:B------:R-:W-:Y:S02]  /*02c0*/  LEA.HI.X.SX32 R13, R13, R24.reuse, 0x1, P0 ;  /* 0x000000180d0d7211 */ /* 0x080fe400000f0eff */
[----:B------:R-:W-:Y:S01]  /*02d0*/  LEA.HI.X.SX32 R7, R7, R24, 0x1, P1 ;  /* 0x0000001807077211 */ /* 0x000fe200008f0eff */
[----:B------:R0:W5:Y:S04]  /*02e0*/  LDG.E.U16 R18, [R18.64] ;  /* 0x0000000612127981 */ /* 0x000168000c1e1500 */
[----:B------:R0:W5:Y:S04]  /*02f0*/  LDG.E.U16 R12, [R12.64] ;  /* 0x000000060c0c7981 */ /* 0x000168000c1e1500 */
[----:B----4-:R4:W5:Y:S01]  /*0300*/  LDG.E.U16 R11, [R6.64] ;  /* 0x00000006060b7981 */ /* 0x010962000c1e1500 */
[----:B------:R-:W-:Y:S01]  /*0310*/  LOP3.LUT R5, R0, 0xff, RZ, 0xc0, !PT ;  /* 0x000000ff00057812 */ /* 0x000fe200078ec0ff */
[----:B0-----:R-:W-:Y:S01]  /*0320*/  IMAD.SHL.U32 R13, R21, 0x100, RZ ;  /* 0x00000100150d7824 */ /* 0x001fe200078e00ff */
[----:B-1----:R-:W-:-:S03]  /*0330*/  SHF.R.S32.HI R8, RZ, 0x8, R0 ;  /* 0x00000008ff087819 */ /* 0x002fc60000011400 */
[----:B------:R-:W-:Y:S01]  /*0340*/  IMAD.SHL.U32 R5, R5, 0x2, RZ ;  /* 0x0000000205057824 */ /* 0x000fe200078e00ff */
[----:B----4-:R-:W-:Y:S02]  /*0350*/  IADD3 R7, R13, 0x100, RZ ;  /* 0x000001000d077810 */ /* 0x010fe40007ffe0ff */
[----:B------:R-:W-:Y:S02]  /*0360*/  SGXT R8, R8, 0x1 ;  /* 0x000000010808781a */ /* 0x000fe40000000200 */
[----:B------:R-:W-:Y:S02]  /*0370*/  ISETP.GE.AND P0, PT, R7, 0x1, PT ;  /* 0x000000010700780c */ /* 0x000fe40003f06270 */
[----:B------:R-:W-:-:S04]  /*0380*/  LOP3.LUT R5, R5, 0x210, R8, 0x78, !PT ;  /* 0x0000021005057812 */ /* 0x000fc800078e7808 */
[C---:B------:R-:W-:Y:S02]  /*0390*/  LOP3.LUT R15, R5.reuse, 0x20, RZ, 0x3c, !PT ;  /* 0x00000020050f7812 */ /* 0x040fe400078e3cff */
[C---:B------:R-:W-:Y:S02]  /*03a0*/  LOP3.LUT R17, R5.reuse, 0x40, RZ, 0x3c, !PT ;  /* 0x0000004005117812 */ /* 0x040fe400078e3cff */
[----:B------:R-:W-:Y:S01]  /*03b0*/  LOP3.LUT R19, R5, 0x60, RZ, 0x3c, !PT ;  /* 0x0000006005137812 */ /* 0x000fe200078e3cff */
[----:B------:R-:W-:Y:S01]  /*03c0*/  IMAD.MOV.U32 R49, RZ, RZ, -0x800000 ;  /* 0xff800000ff317424 */ /* 0x000fe200078e00ff */
[----:B------:R-:W-:Y:S01]  /*03d0*/  CS2R R28, SRZ ;  /* 0x00000000001c7805 */ /* 0x000fe2000001ff00 */
[----:B------:R-:W-:Y:S01]  /*03e0*/  IMAD.MOV.U32 R8, RZ, RZ, 0x3f800000 ;  /* 0x3f800000ff087424 */ /* 0x000fe200078e00ff */
[----:B------:R-:W-:Y:S01]  /*03f0*/  CS2R R30, SRZ ;  /* 0x00000000001e7805 */ /* 0x000fe2000001ff00 */
[----:B------:R-:W-:Y:S01]  /*0400*/  IMAD.MOV.U32 R6, RZ, RZ, 0x3f800000 ;  /* 0x3f800000ff067424 */ /* 0x000fe200078e00ff */
[----:B------:R-:W-:Y:S01]  /*0410*/  CS2R R24, SRZ ;  /* 0x0000000000187805 */ /* 0x000fe2000001ff00 */
[----:B------:R-:W-:Y:S01]  /*0420*/  IMAD.MOV.U32 R44, RZ, RZ, -0x800000 ;  /* 0xff800000ff2c7424 */ /* 0x000fe200078e00ff */
[----:B------:R-:W-:Y:S01]  /*0430*/  CS2R R26, SRZ ;  /* 0x00000000001a7805 */ /* 0x000fe2000001ff00 */
[----:B--2---:R-:W-:Y:S04]  /*0440*/  STS.U16 [R5], R20 ;  /* 0x0000001405007388 */ /* 0x004fe80000000400 */
[----:B---3--:R-:W-:Y:S04]  /*0450*/  STS.U16 [R5+0x1000], R14 ;  /* 0x0010000e05007388 */ /* 0x008fe80000000400 */
[----:B------:R0:W-:Y:S04]  /*0460*/  STS.U16 [R15+0x400], R9 ;  /* 0x000400090f007388 */ /* 0x0001e80000000400 */
[----:B-----5:R-:W-:Y:S04]  /*0470*/  STS.U16 [R15+0x1400], R16 ;  /* 0x001400100f007388 */ /* 0x020fe80000000400 */
[----:B------:R1:W-:Y:S01]  /*0480*/  STS.U16 [R17+0x800], R10 ;  /* 0x0008000a11007388 */ /* 0x0003e20000000400 */
[----:B0-----:R-:W-:-:S03]  /*0490*/  LOP3.LUT R9, R0, 0x1e0, RZ, 0xc0, !PT ;  /* 0x000001e000097812 */ /* 0x001fc600078ec0ff */
[----:B------:R-:W-:Y:S04]  /*04a0*/  STS.U16 [R17+0x1800], R18 ;  /* 0x0018001211007388 */ /* 0x000fe80000000400 */
[----:B------:R0:W-:Y:S01]  /*04b0*/  STS.U16 [R19+0xc00], R12 ;  /* 0x000c000c13007388 */ /* 0x0001e20000000400 */
[----:B-1----:R-:W-:-:S03]  /*04c0*/  LOP3.LUT R10, R0, 0x1c0, RZ, 0xc0, !PT ;  /* 0x000001c0000a7812 */ /* 0x002fc600078ec0ff */
[----:B------:R1:W-:Y:S01]  /*04d0*/  STS.U16 [R19+0x1c00], R11 ;  /* 0x001c000b13007388 */ /* 0x0003e20000000400 */
[C---:B0-----:R-:W-:Y:S01]  /*04e0*/  LOP3.LUT R12, R0.reuse, 0x7, RZ, 0xc0, !PT ;  /* 0x00000007000c7812 */ /* 0x041fe200078ec0ff */
[----:B-1----:R-:W-:Y:S01]  /*04f0*/  IMAD.SHL.U32 R11, R0, 0x2, RZ ;  /* 0x00000002000b7824 */ /* 0x002fe200078e00ff */
[----:B------:R-:W-:Y:S05]  /*0500*/  @!P0 BRA `(.L_x_0) ;  /* 0x00001e4000008947 */ /* 0x000fea0003800000 */
[----:B------:R-:W-:Y:S01]  /*0510*/  SHF.R.U32.HI R14, RZ, 0x2, R0 ;  /* 0x00000002ff0e7819 */ /* 0x000fe20000011600 */
[----:B------:R-:W-:Y:S01]  /*0520*/  IMAD R5, R2, c[0x0][0x1a0], RZ ;  /* 0x0000680002057a24 */ /* 0x000fe200078e02ff */
[----:B------:R-:W-:Y:S01]  /*0530*/  SHF.R.U32.HI R6, RZ, 0x1, R9 ;  /* 0x00000001ff067819 */ /* 0x000fe20000011609 */
[----:B------:R-:W-:Y:S01]  /*0540*/  IMAD.MOV.U32 R23, RZ, RZ, c[0x0][0x1b8] ;  /* 0x00006e00ff177624 */ /* 0x000fe200078e00ff */
[----:B------:R-:W-:Y:S01]  /*0550*/  SGXT.U32 R14, R14, 0x3 ;  /* 0x000000030e0e781a */ /* 0x000fe20000000000 */
[----:B------:R-:W-:Y:S01]  /*0560*/  IMAD R22, R12, 0x90, RZ ;  /* 0x000000900c167824 */ /* 0x000fe200078e02ff */
[C---:B------:R-:W-:Y:S01]  /*0570*/  LOP3.LUT R8, R0.reuse, 0xf, RZ, 0xc0, !PT ;  /* 0x0000000f00087812 */ /* 0x040fe200078ec0ff */
[----:B------:R-:W-:Y:S01]  /*0580*/  IMAD.MOV.U32 R74, RZ, RZ, -0x800000 ;  /* 0xff800000ff4a7424 */ /* 0x000fe200078e00ff */
[----:B------:R-:W-:Y:S01]  /*0590*/  LOP3.LUT R15, R0, 0x3f, RZ, 0xc0, !PT ;  /* 0x0000003f000f7812 */ /* 0x000fe200078ec0ff */
[----:B------:R-:W-:Y:S01]  /*05a0*/  IMAD.MOV.U32 R73, RZ, RZ, -0x800000 ;  /* 0xff800000ff497424 */ /* 0x000fe200078e00ff */
[----:B------:R-:W-:Y:S01]  /*05b0*/  LOP3.LUT R13, R13, R6, R14, 0xfe, !PT ;  /* 0x000000060d0d7212 */ /* 0x000fe200078efe0e */
[----:B------:R-:W-:Y:S01]  /*05c0*/  IMAD R14, R8, c[0x0][0x1a8], RZ ;  /* 0x00006a00080e7a24 */ /* 0x000fe200078e02ff */
[----:B------:R-:W-:Y:S01]  /*05d0*/  SHF.L.U32 R19, R12, 0x4, RZ ;  /* 0x000000040c137819 */ /* 0x000fe200000006ff */
[----:B------:R-:W-:Y:S01]  /*05e0*/  IMAD R17, R15, c[0x0][0x1b4], RZ ;  /* 0x00006d000f117a24 */ /* 0x000fe200078e02ff */
[----:B------:R-:W-:Y:S01]  /*05f0*/  LOP3.LUT R21, R0, 0x10, RZ, 0xc0, !PT ;  /* 0x0000001000157812 */ /* 0x000fe200078ec0ff */
[----:B------:R-:W-:Y:S01]  /*0600*/  IMAD.SHL.U32 R8, R5, 0x2, RZ ;  /* 0x0000000205087824 */ /* 0x000fe200078e00ff */
[----:B------:R-:W-:Y:S01]  /*0610*/  LOP3.LUT R18, R19, 0x1e0, R0, 0x78, !PT ;  /* 0x000001e013127812 */ /* 0x000fe200078e7800 */
[----:B------:R-:W-:Y:S01]  /*0620*/  IMAD.SHL.U32 R15, R14, 0x2, RZ ;  /* 0x000000020e0f7824 */ /* 0x000fe200078e00ff */
[----:B------:R-:W-:Y:S01]  /*0630*/  CS2R R28, SRZ ;  /* 0x00000000001c7805 */ /* 0x000fe2000001ff00 */
[----:B------:R-:W-:Y:S01]  /*0640*/  IMAD R6, R2, c[0x0][0x1b0], RZ ;  /* 0x00006c0002067a24 */ /* 0x000fe200078e02ff */
[----:B------:R-:W-:Y:S01]  /*0650*/  LOP3.LUT R18, R18, 0x10, R11, 0x78, !PT ;  /* 0x0000001012127812 */ /* 0x000fe200078e780b */
[----:B------:R-:W-:Y:S01]  /*0660*/  IMAD.SHL.U32 R19, R17, 0x2, RZ ;  /* 0x0000000211137824 */ /* 0x000fe200078e00ff */
[----:B------:R-:W-:Y:S01]  /*0670*/  IADD3 R68, P0, P1, R15, c[0x0][0x168], R8 ;  /* 0x00005a000f447a10 */ /* 0x000fe2000791e008 */
[----:B------:R-:W-:Y:S01]  /*0680*/  IMAD R15, R12, 0x2, R21 ;  /* 0x000000020c0f7824 */ /* 0x000fe200078e0215 */
[----:B------:R-:W-:Y:S01]  /*0690*/  CS2R R30, SRZ ;  /* 0x00000000001e7805 */ /* 0x000fe2000001ff00 */
[----:B------:R-:W-:Y:S01]  /*06a0*/  IMAD.SHL.U32 R16, R6, 0x2, RZ ;  /* 0x0000000206107824 */ /* 0x000fe200078e00ff */
[----:B------:R-:W-:Y:S01]  /*06b0*/  CS2R R24, SRZ ;  /* 0x0000000000187805 */ /* 0x000fe2000001ff00 */
[----:B------:R-:W-:Y:S01]  /*06c0*/  IMAD.HI R5, R5, 0x2, RZ ;  /* 0x0000000205057827 */ /* 0x000fe200078e02ff */
[----:B------:R-:W-:Y:S01]  /*06d0*/  CS2R R26, SRZ ;  /* 0x00000000001a7805 */ /* 0x000fe2000001ff00 */
[----:B------:R-:W-:Y:S01]  /*06e0*/  UMOV UR4, URZ ;  /* 0x0000003f00047c82 */ /* 0x000fe20008000000 */
[----:B------:R-:W-:Y:S01]  /*06f0*/  IADD3 R19, P2, P3, R19, c[0x0][0x170], R16 ;  /* 0x00005c0013137a10 */ /* 0x000fe20007b5e010 */
[----:B------:R-:W-:Y:S01]  /*0700*/  IMAD.HI R8, R14, 0x2, RZ ;  /* 0x000000020e087827 */ /* 0x000fe200078e02ff */
[----:B------:R-:W-:Y:S01]  /*0710*/  SHF.R.S32.HI R16, RZ, 0x2, R0 ;  /* 0x00000002ff107819 */ /* 0x000fe20000011400 */
[----:B------:R-:W-:-:S02]  /*0720*/  UMOV UR5, URZ ;  /* 0x0000003f00057c82 */ /* 0x000fc40008000000 */
[----:B------:R-:W-:Y:S01]  /*0730*/  IMAD.U32 R14, R15, 0x100, R18 ;  /* 0x000001000f0e7824 */ /* 0x000fe200078e0012 */
[--C-:B------:R-:W-:Y:S01]  /*0740*/  SHF.R.U32.HI R15, RZ, 0x6, R0.reuse ;  /* 0x00000006ff0f7819 */ /* 0x100fe20000011600 */
[----:B------:R-:W-:Y:S01]  /*0750*/  IMAD.HI R6, R6, 0x2, RZ ;  /* 0x0000000206067827 */ /* 0x000fe200078e02ff */
[----:B------:R-:W-:Y:S02]  /*0760*/  IADD3.X R20, R8, c[0x0][0x16c], R5, P0, P1 ;  /* 0x00005b0008147a10 */ /* 0x000fe400007e2405 */
[----:B------:R-:W-:Y:S01]  /*0770*/  SHF.R.U32.HI R8, RZ, 0x4, R0 ;  /* 0x00000004ff087819 */ /* 0x000fe20000011600 */
[----:B------:R-:W-:Y:S01]  /*0780*/  IMAD.HI R17, R17, 0x2, RZ ;  /* 0x0000000211117827 */ /* 0x000fe200078e02ff */
[----:B------:R-:W-:Y:S02]  /*0790*/  SGXT.U32 R5, R15, 0x3 ;  /* 0x000000030f05781a */ /* 0x000fe40000000000 */
[----:B------:R-:W-:Y:S02]  /*07a0*/  SGXT R16, R16, 0x1 ;  /* 0x000000011010781a */ /* 0x000fe40000000200 */
[----:B------:R-:W-:-:S02]  /*07b0*/  IADD3.X R17, R17, c[0x0][0x174], R6, P2, P3 ;  /* 0x00005d0011117a10 */ /* 0x000fc400017e6406 */
[----:B------:R-:W-:Y:S01]  /*07c0*/  SGXT.U32 R6, R8, 0x5 ;  /* 0x000000050806781a */ /* 0x000fe20000000000 */
[----:B------:R-:W-:Y:S01]  /*07d0*/  IMAD R8, R5, c[0x0][0x1b8], RZ ;  /* 0x00006e0005087a24 */ /* 0x000fe200078e02ff */
[C---:B------:R-:W-:Y:S02]  /*07e0*/  LEA.HI R5, R0.reuse, 0x20, RZ, 0x1c ;  /* 0x0000002000057811 */ /* 0x040fe400078fe0ff */
[----:B------:R-:W-:Y:S01]  /*07f0*/  LOP3.LUT R15, R0, 0x3, RZ, 0xc0, !PT ;  /* 0x00000003000f7812 */ /* 0x000fe200078ec0ff */
[----:B------:R-:W-:Y:S01]  /*0800*/  IMAD R6, R6, c[0x0][0x1a4], RZ ;  /* 0x0000690006067a24 */ /* 0x000fe200078e02ff */
[----:B------:R-:W-:Y:S01]  /*0810*/  LOP3.LUT R18, R16, 0x90, RZ, 0xc0, !PT ;  /* 0x0000009010127812 */ /* 0x000fe200078ec0ff */
[----:B------:R-:W-:Y:S01]  /*0820*/  IMAD R5, R5, c[0x0][0x1a4], RZ ;  /* 0x0000690005057a24 */ /* 0x000fe200078e02ff */
[----:B------:R-:W-:Y:S01]  /*0830*/  LEA R64, P2, R8, R19, 0x1 ;  /* 0x0000001308407211 */ /* 0x000fe200078408ff */
[----:B------:R-:W-:Y:S01]  /*0840*/  IMAD R16, R23, 0x8, R8 ;  /* 0x0000000817107824 */ /* 0x000fe200078e0208 */
[----:B------:R-:W-:-:S02]  /*0850*/  LEA R70, P0, R6, R68, 0x1 ;  /* 0x0000004406467211 */ /* 0x000fc400078008ff */
[----:B------:R-:W-:Y:S02]  /*0860*/  LEA R68, P1, R5, R68, 0x1 ;  /* 0x0000004405447211 */ /* 0x000fe400078208ff */
[----:B------:R-:W-:Y:S02]  /*0870*/  LEA R18, R15, R18, 0x5 ;  /* 0x000000120f127211 */ /* 0x000fe400078e28ff */
[----:B------:R-:W-:Y:S02]  /*0880*/  LEA.HI.X.SX32 R69, R5, R20, 0x1, P1 ;  /* 0x0000001405457211 */ /* 0x000fe400008f0eff */
[----:B------:R-:W-:Y:S02]  /*0890*/  SHF.R.S32.HI R5, RZ, 0x6, R0 ;  /* 0x00000006ff057819 */ /* 0x000fe40000011400 */
[----:B------:R-:W-:Y:S02]  /*08a0*/  LEA R66, P3, R16, R19, 0x1 ;  /* 0x0000001310427211 */ /* 0x000fe400078608ff */
[----:B------:R-:W-:-:S02]  /*08b0*/  SGXT R5, R5, 0x1 ;  /* 0x000000010505781a */ /* 0x000fc40000000200 */
[--C-:B------:R-:W-:Y:S02]  /*08c0*/  LOP3.LUT R18, R18, 0x10, R11.reuse, 0x78, !PT ;  /* 0x0000001012127812 */ /* 0x100fe400078e780b */
[----:B------:R-:W-:Y:S01]  /*08d0*/  LEA.HI.X.SX32 R71, R6, R20, 0x1, P0 ;  /* 0x0000001406477211 */ /* 0x000fe200000f0eff */
[----:B------:R-:W-:Y:S01]  /*08e0*/  IMAD.MOV.U32 R6, RZ, RZ, 0x3f800000 ;  /* 0x3f800000ff067424 */ /* 0x000fe200078e00ff */
[--C-:B------:R-:W-:Y:S02]  /*08f0*/  LOP3.LUT R19, R22, 0x30, R11.reuse, 0x78, !PT ;  /* 0x0000003016137812 */ /* 0x100fe400078e780b */
[----:B------:R-:W-:Y:S02]  /*0900*/  SHF.R.U32.HI R20, RZ, 0x2, R10 ;  /* 0x00000002ff147819 */ /* 0x000fe4000001160a */
[----:B------:R-:W-:Y:S02]  /*0910*/  LOP3.LUT R22, R5, 0x90, RZ, 0xc0, !PT ;  /* 0x0000009005167812 */ /* 0x000fe400078ec0ff */
[-C--:B------:R-:W-:Y:S01]  /*0920*/  LEA.HI.X.SX32 R67, R16, R17.reuse, 0x1, P3 ;  /* 0x0000001110437211 */ /* 0x080fe200018f0eff */
[----:B------:R-:W-:Y:S01]  /*0930*/  IMAD R16, R21, 0x10, R18 ;  /* 0x0000001015107824 */ /* 0x000fe200078e0212 */
[----:B------:R-:W-:Y:S01]  /*0940*/  LEA.HI.X.SX32 R65, R8, R17, 0x1, P2 ;  /* 0x0000001108417211 */ /* 0x000fe200010f0eff */
[----:B------:R-:W-:Y:S01]  /*0950*/  IMAD.MOV.U32 R8, RZ, RZ, 0x3f800000 ;  /* 0x3f800000ff087424 */ /* 0x000fe200078e00ff */
[--C-:B------:R-:W-:Y:S01]  /*0960*/  LOP3.LUT R20, R20, 0x3fe, R11.reuse, 0x78, !PT ;  /* 0x000003fe14147812 */ /* 0x100fe200078e780b */
[----:B------:R-:W-:Y:S01]  /*0970*/  IMAD.MOV.U32 R18, RZ, RZ, RZ ;  /* 0x000000ffff127224 */ /* 0x000fe200078e00ff */
[----:B------:R-:W-:Y:S01]  /*0980*/  LOP3.LUT R21, R19, 0x40, RZ, 0x3c, !PT ;  /* 0x0000004013157812 */ /* 0x000fe200078e3cff */
[----:B------:R-:W-:Y:S01]  /*0990*/  IMAD.MOV.U32 R17, RZ, RZ, RZ ;  /* 0x000000ffff117224 */ /* 0x000fe200078e00ff */
[----:B------:R-:W-:-:S02]  /*09a0*/  LOP3.LUT R22, R22, 0x37e, R11, 0x78, !PT ;  /* 0x0000037e16167812 */ /* 0x000fc400078e780b */
[----:B------:R-:W-:Y:S02]  /*09b0*/  LOP3.LUT R5, R13, 0x8, RZ, 0xfc, !PT ;  /* 0x000000080d057812 */ /* 0x000fe400078efcff */
.L_x_1:
[----:B------:R-:W-:-:S04]  /*09c0*/  IMAD.WIDE R36, R18, 0x2, R70 ;  /* 0x0000000212247825 */ /* 0x000fc800078e0246 */
[----:B------:R-:W-:Y:S02]  /*09d0*/  IMAD.WIDE R38, R18, 0x2, R68 ;  /* 0x0000000212267825 */ /* 0x000fe400078e0244 */
[----:B------:R0:W2:Y:S04]  /*09e0*/  LDG.E.U16 R37, [R36.64] ;  /* 0x0000000624257981 */ /* 0x0000a8000c1e1500 */
[----:B------:R1:W3:Y:S01]  /*09f0*/  LDG.E.U16 R39, [R38.64] ;  /* 0x0000000626277981 */ /* 0x0002e2000c1e1500 */
[----:B------:R-:W-:-:S03]  /*0a00*/  IMAD.WIDE R48, R17, 0x2, R64 ;  /* 0x0000000211307825 */ /* 0x000fc600078e0240 */
[----:B------:R-:W-:Y:S01]  /*0a10*/  BAR.SYNC.DEFER_BLOCKING 0x0 ;  /* 0x0000000000007b1d */ /* 0x000fe20000010000 */
[----:B------:R-:W-:Y:S01]  /*0a20*/  IMAD.WIDE R50, R17, 0x2, R66 ;  /* 0x0000000211327825 */ /* 0x000fe200078e0242 */
[----:B------:R-:W-:-:S04]  /*0a30*/  LEA R82, P0, R15, UR4, 0x1 ;  /* 0x000000040f527c11 */ /* 0x000fc8000f8008ff */
[C---:B0-----:R-:W-:Y:S01]  /*0a40*/  IADD3 R36, P6, R82.reuse, 0x10, RZ ;  /* 0x0000001052247810 */ /* 0x041fe20007fde0ff */
[----:B------:R-:W-:Y:S01]  /*0a50*/  IMAD.X R75, RZ, RZ, UR5, P0 ;  /* 0x00000005ff4b7e24 */ /* 0x000fe200080e06ff */
[----:B-1----:R-:W-:Y:S02]  /*0a60*/  IADD3 R38, P3, R82, 0x11, RZ ;  /* 0x0000001152267810 */ /* 0x002fe40007f7e0ff */
[C---:B------:R-:W-:Y:S02]  /*0a70*/  ISETP.GT.U32.AND P4, PT, R36.reuse, R13, PT ;  /* 0x0000000d2400720c */ /* 0x040fe40003f84070 */
[----:B------:R-:W-:Y:S02]  /*0a80*/  ISETP.GT.U32.AND P1, PT, R36, R5, PT ;  /* 0x000000052400720c */ /* 0x000fe40003f24070 */
[----:B------:R-:W-:Y:S02]  /*0a90*/  IADD3 R36, P0, R82, 0x18, RZ ;  /* 0x0000001852247810 */ /* 0x000fe40007f1e0ff */
[----:B------:R-:W-:-:S02]  /*0aa0*/  IADD3.X R23, RZ, R75, RZ, P6, !PT ;  /* 0x0000004bff177210 */ /* 0x000fc400037fe4ff */
[C---:B------:R-:W-:Y:S02]  /*0ab0*/  ISETP.GT.U32.AND P2, PT, R38.reuse, R13, PT ;  /* 0x0000000d2600720c */ /* 0x040fe40003f44070 */
[----:B------:R-:W-:Y:S02]  /*0ac0*/  ISETP.GT.U32.AND P5, PT, R38, R5, PT ;  /* 0x000000052600720c */ /* 0x000fe40003fa4070 */
[----:B------:R-:W-:Y:S02]  /*0ad0*/  ISETP.GT.U32.AND P6, PT, R36, R13, PT ;  /* 0x0000000d2400720c */ /* 0x000fe40003fc4070 */
[C---:B------:R-:W-:Y:S02]  /*0ae0*/  ISETP.GT.U32.AND.EX P4, PT, R23.reuse, RZ, PT, P4 ;  /* 0x000000ff1700720c */ /* 0x040fe40003f84140 */
[----:B------:R-:W-:Y:S01]  /*0af0*/  ISETP.GT.U32.AND.EX P1, PT, R23, RZ, PT, P1 ;  /* 0x000000ff1700720c */ /* 0x000fe20003f24110 */
[----:B--2---:R-:W-:Y:S04]  /*0b00*/  STS.U16 [R22+0x2000], R37 ;  /* 0x0020002516007388 */ /* 0x004fe80000000400 */
[----:B---3--:R-:W-:Y:S04]  /*0b10*/  STS.U16 [R22+0x2400], R39 ;  /* 0x0024002716007388 */ /* 0x008fe80000000400 */
[----:B------:R-:W-:Y:S06]  /*0b20*/  BAR.SYNC.DEFER_BLOCKING 0x0 ;  /* 0x0000000000007b1d */ /* 0x000fec0000010000 */
[----:B------:R0:W2:Y:S04]  /*0b30*/  LDG.E.U16 R81, [R48.64] ;  /* 0x0000000630517981 */ /* 0x0000a8000c1e1500 */
[----:B------:R0:W3:Y:S01]  /*0b40*/  LDG.E.U16 R83, [R50.64] ;  /* 0x0000000632537981 */ /* 0x0000e2000c1e1500 */
[----:B------:R-:W-:-:S03]  /*0b50*/  UIADD3 UR4, UP0, UR4, 0x40, URZ ;  /* 0x0000004004047890 */ /* 0x000fc6000ff1e03f */
[----:B------:R-:W-:Y:S01]  /*0b60*/  LDSM.16.MT88.4 R32, [R14] ;  /* 0x000000000e20783b */ /* 0x000fe20000004200 */
[----:B------:R-:W-:-:S03]  /*0b70*/  UIADD3.X UR5, URZ, UR5, URZ, UP0, !UPT ;  /* 0x000000053f057290 */ /* 0x000fc600087fe43f */
[----:B------:R-:W1:Y:S04]  /*0b80*/  LDSM.16.M88.4 R40, [R16+0x2200] ;  /* 0x002200001028783b */ /* 0x000e680000000200 */
[----:B0-----:R-:W-:Y:S04]  /*0b90*/  LDSM.16.M88.4 R48, [R16+0x2000] ;  /* 0x002000001030783b */ /* 0x001fe80000000200 */
[----:B------:R-:W0:Y:S01]  /*0ba0*/  LDSM.16.M88.4 R56, [R16+0x2400] ;  /* 0x002400001038783b */ /* 0x000e220000000200 */
[C---:B-1----:R-:W-:Y:S07]  /*0bb0*/  HMMA.16816.F32.BF16 R44, R32.reuse, R40, RZ ;  /* 0x00000028202c723c */ /* 0x042fee00000418ff */
[----:B------:R-:W-:Y:S01]  /*0bc0*/  IMAD.X R40, RZ, RZ, R75, P3 ;  /* 0x000000ffff287224 */ /* 0x000fe200018e064b */
[----:B------:R-:W-:Y:S01]  /*0bd0*/  ISETP.GT.U32.AND P3, PT, R36, R5, PT ;  /* 0x000000052400720c */ /* 0x000fe20003f64070 */
[----:B0-----:R-:W-:Y:S01]  /*0be0*/  HMMA.16816.F32.BF16 R52, R32, R56, RZ ;  /* 0x000000382034723c */ /* 0x001fe200000418ff */
[----:B------:R-:W0:Y:S02]  /*0bf0*/  LDSM.16.M88.4 R36, [R16+0x2600] ;  /* 0x002600001024783b */ /* 0x000e240000000200 */
[----:B------:R-:W-:-:S02]  /*0c00*/  ISETP.GT.U32.AND.EX P2, PT, R40, RZ, PT, P2 ;  /* 0x000000ff2800720c */ /* 0x000fc40003f44120 */
[----:B------:R-:W-:Y:S01]  /*0c10*/  ISETP.GT.U32.AND.EX P5, PT, R40, RZ, PT, P5 ;  /* 0x000000ff2800720c */ /* 0x000fe20003fa4150 */
[----:B------:R-:W-:Y:S02]  /*0c20*/  BAR.SYNC.DEFER_BLOCKING 0x0 ;  /* 0x0000000000007b1d */ /* 0x000fe40000010000 */
[----:B------:R-:W-:Y:S07]  /*0c30*/  HMMA.16816.F32.BF16 R56, R32, R58, RZ ;  /* 0x0000003a2038723c */ /* 0x000fee00000418ff */
[----:B------:R-:W-:-:S02]  /*0c40*/  FMUL R23, R44, c[0x0][0x188] ;  /* 0x000062002c177a20 */ /* 0x000fc40000400000 */
[----:B------:R-:W-:Y:S02]  /*0c50*/  FMUL R46, R46, c[0x0][0x188] ;  /* 0x000062002e2e7a20 */ /* 0x000fe40000400000 */
[----:B------:R-:W-:Y:S01]  /*0c60*/  FMUL R45, R45, c[0x0][0x188] ;  /* 0x000062002d2d7a20 */ /* 0x000fe20000400000 */
[----:B------:R-:W-:Y:S01]  /*0c70*/  FSEL R23, R23, -INF , !P4 ;  /* 0xff80000017177808 */ /* 0x000fe20006000000 */
[----:B------:R-:W-:Y:S01]  /*0c80*/  FMUL R47, R47, c[0x0][0x188] ;  /* 0x000062002f2f7a20 */ /* 0x000fe20000400000 */
[----:B------:R-:W-:Y:S02]  /*0c90*/  IADD3 R40, P4, R82, 0x19, RZ ;  /* 0x0000001952287810 */ /* 0x000fe40007f9e0ff */
[----:B------:R-:W-:Y:S01]  /*0ca0*/  FSEL R77, R46, -INF , !P1 ;  /* 0xff8000002e4d7808 */ /* 0x000fe20004800000 */
[--C-:B------:R-:W-:Y:S01]  /*0cb0*/  IMAD.X R46, RZ, RZ, R75.reuse, P0 ;  /* 0x000000ffff2e7224 */ /* 0x100fe200000e064b */
[----:B------:R-:W-:Y:S01]  /*0cc0*/  FSEL R72, R45, -INF , !P2 ;  /* 0xff8000002d487808 */ /* 0x000fe20005000000 */
[--C-:B------:R-:W-:Y:S01]  /*0cd0*/  IMAD.X R45, RZ, RZ, R75.reuse, P4 ;  /* 0x000000ffff2d7224 */ /* 0x100fe200020e064b */
[----:B------:R-:W-:Y:S01]  /*0ce0*/  FSEL R79, R47, -INF , !P5 ;  /* 0xff8000002f4f7808 */ /* 0x000fe20006800000 */
[----:B------:R-:W-:Y:S01]  /*0cf0*/  FMUL R53, R53, c[0x0][0x188] ;  /* 0x0000620035357a20 */ /* 0x000fe20000400000 */
[----:B------:R-:W-:Y:S01]  /*0d00*/  IADD3 R44, P1, R82, 0x9, RZ ;  /* 0x00000009522c7810 */ /* 0x000fe20007f3e0ff */
[----:B------:R-:W-:Y:S01]  /*0d10*/  FMUL R54, R54, c[0x0][0x188] ;  /* 0x0000620036367a20 */ /* 0x000fe20000400000 */
[C---:B------:R-:W-:Y:S01]  /*0d20*/  ISETP.GT.U32.AND P2, PT, R40.reuse, R13, PT ;  /* 0x0000000d2800720c */ /* 0x040fe20003f44070 */
[----:B------:R-:W-:Y:S01]  /*0d30*/  FMUL R59, R59, c[0x0][0x188] ;  /* 0x000062003b3b7a20 */ /* 0x000fe20000400000 */
[----:B------:R-:W-:Y:S01]  /*0d40*/  ISETP.GT.U32.AND P5, PT, R40, R5, PT ;  /* 0x000000052800720c */ /* 0x000fe20003fa4070 */
[----:B------:R-:W-:Y:S01]  /*0d50*/  IMAD.X R47, RZ, RZ, R75, P1 ;  /* 0x000000ffff2f7224 */ /* 0x000fe200008e064b */
[----:B------:R-:W-:Y:S01]  /*0d60*/  HMMA.16816.F32.BF16 R40, R32, R42, RZ ;  /* 0x0000002a2028723c */ /* 0x000fe200000418ff */
[----:B------:R-:W-:Y:S01]  /*0d70*/  ISETP.GT.U32.AND P0, PT, R44, R13, PT ;  /* 0x0000000d2c00720c */ /* 0x000fe20003f04070 */
[----:B------:R-:W-:Y:S01]  /*0d80*/  FMUL R52, R52, c[0x0][0x188] ;  /* 0x0000620034347a20 */ /* 0x000fe20000400000 */
[----:B------:R-:W-:Y:S01]  /*0d90*/  ISETP.GT.U32.AND P4, PT, R44, R5, PT ;  /* 0x000000052c00720c */ /* 0x000fe20003f84070 */
[----:B------:R-:W-:Y:S01]  /*0da0*/  FMUL R56, R56, c[0x0][0x188] ;  /* 0x0000620038387a20 */ /* 0x000fe20000400000 */
[----:B------:R-:W-:Y:S01]  /*0db0*/  IADD3 R44, P1, R82, 0x8, RZ ;  /* 0x00000008522c7810 */ /* 0x000fe20007f3e0ff */
[----:B------:R-:W-:Y:S01]  /*0dc0*/  FMUL R57, R57, c[0x0][0x188] ;  /* 0x0000620039397a20 */ /* 0x000fe20000400000 */
[----:B------:R-:W-:-:S02]  /*0dd0*/  ISETP.GT.U32.AND.EX P6, PT, R46, RZ, PT, P6 ;  /* 0x000000ff2e00720c */ /* 0x000fc40003fc4160 */
[----:B------:R-:W-:Y:S01]  /*0de0*/  ISETP.GT.U32.AND.EX P3, PT, R46, RZ, PT, P3 ;  /* 0x000000ff2e00720c */ /* 0x000fe20003f64130 */
[----:B------:R-:W-:Y:S01]  /*0df0*/  IMAD.X R60, RZ, RZ, R75, P1 ;  /* 0x000000ffff3c7224 */ /* 0x000fe200008e064b */
[----:B------:R-:W-:Y:S02]  /*0e00*/  ISETP.GT.U32.AND P1, PT, R44, R13, PT ;  /* 0x0000000d2c00720c */ /* 0x000fe40003f24070 */
[C---:B------:R-:W-:Y:S02]  /*0e10*/  ISETP.GT.U32.AND.EX P2, PT, R45.reuse, RZ, PT, P2 ;  /* 0x000000ff2d00720c */ /* 0x040fe40003f44120 */
[----:B------:R-:W-:Y:S02]  /*0e20*/  ISETP.GT.U32.AND.EX P5, PT, R45, RZ, PT, P5 ;  /* 0x000000ff2d00720c */ /* 0x000fe40003fa4150 */
[C---:B------:R-:W-:Y:S02]  /*0e30*/  ISETP.GT.U32.AND.EX P0, PT, R47.reuse, RZ, PT, P0 ;  /* 0x000000ff2f00720c */ /* 0x040fe40003f04100 */
[----:B------:R-:W-:-:S02]  /*0e40*/  ISETP.GT.U32.AND.EX P4, PT, R47, RZ, PT, P4 ;  /* 0x000000ff2f00720c */ /* 0x000fc40003f84140 */
[C---:B------:R-:W-:Y:S01]  /*0e50*/  HMMA.16816.F32.BF16 R44, R32.reuse, R50, RZ ;  /* 0x00000032202c723c */ /* 0x040fe200000418ff */
[----:B------:R-:W-:Y:S02]  /*0e60*/  ISETP.GT.U32.AND.EX P1, PT, R60, RZ, PT, P1 ;  /* 0x000000ff3c00720c */ /* 0x000fe40003f24110 */
[----:B------:R-:W-:Y:S02]  /*0e70*/  FMUL R40, R40, c[0x0][0x188] ;  /* 0x0000620028287a20 */ /* 0x000fe40000400000 */
[----:B------:R-:W-:Y:S02]  /*0e80*/  FMUL R41, R41, c[0x0][0x188] ;  /* 0x0000620029297a20 */ /* 0x000fe40000400000 */
[----:B------:R-:W-:Y:S01]  /*0e90*/  FMUL R43, R43, c[0x0][0x188] ;  /* 0x000062002b2b7a20 */ /* 0x000fe20000400000 */
[----:B------:R-:W-:Y:S01]  /*0ea0*/  HMMA.16816.F32.BF16 R48, R32, R48, RZ ;  /* 0x000000302030723c */ /* 0x000fe200000418ff */
[----:B------:R-:W-:Y:S02]  /*0eb0*/  FSEL R76, R40, -INF , !P6 ;  /* 0xff800000284c7808 */ /* 0x000fe40007000000 */
[----:B------:R-:W-:-:S02]  /*0ec0*/  FSEL R78, R41, -INF , !P2 ;  /* 0xff800000294e7808 */ /* 0x000fc40005000000 */
[----:B------:R-:W-:Y:S02]  /*0ed0*/  FSEL R41, R43, -INF , !P5 ;  /* 0xff8000002b297808 */ /* 0x000fe40006800000 */
[C---:B------:R-:W-:Y:S01]  /*0ee0*/  LOP3.LUT R40, R82.reuse, 0x30, RZ, 0xfc, !PT ;  /* 0x0000003052287812 */ /* 0x040fe200078efcff */
[C---:B0-----:R-:W-:Y:S07]  /*0ef0*/  HMMA.16816.F32.BF16 R60, R32.reuse, R36, RZ ;  /* 0x00000024203c723c */ /* 0x041fee00000418ff */
[----:B------:R-:W-:Y:S01]  /*0f00*/  LOP3.LUT R36, R82, 0x21, RZ, 0xfc, !PT ;  /* 0x0000002152247812 */ /* 0x000fe200078efcff */
[----:B------:R-:W-:Y:S01]  /*0f10*/  HMMA.16816.F32.BF16 R32, R32, R38, RZ ;  /* 0x000000262020723c */ /* 0x000fe200000418ff */
[----:B------:R-:W-:-:S02]  /*0f20*/  FMUL R43, R47, c[0x0][0x188] ;  /* 0x000062002f2b7a20 */ /* 0x000fc40000400000 */
[----:B------:R-:W-:Y:S01]  /*0f30*/  ISETP.GT.U32.AND P6, PT, R36, R5, PT ;  /* 0x000000052400720c */ /* 0x000fe20003fc4070 */
[----:B------:R-:W-:Y:S02]  /*0f40*/  FMUL R47, R55, c[0x0][0x188] ;  /* 0x00006200372f7a20 */ /* 0x000fe40000400000 */
[----:B------:R-:W-:Y:S01]  /*0f50*/  FSEL R43, R43, -INF , !P4 ;  /* 0xff8000002b2b7808 */ /* 0x000fe20006000000 */
[----:B------:R-:W-:Y:S01]  /*0f60*/  FMUL R39, R42, c[0x0][0x188] ;  /* 0x000062002a277a20 */ /* 0x000fe20000400000 */
[----:B------:R-:W-:Y:S01]  /*0f70*/  LOP3.LUT R38, R82, 0x29, RZ, 0xfc, !PT ;  /* 0x0000002952267812 */ /* 0x000fe200078efcff */
[----:B------:R-:W-:Y:S01]  /*0f80*/  FMUL R46, R46, c[0x0][0x188] ;  /* 0x000062002e2e7a20 */ /* 0x000fe20000400000 */
[----:B------:R-:W-:Y:S01]  /*0f90*/  ISETP.GT.U32.AND.EX P6, PT, R75, RZ, PT, P6 ;  /* 0x000000ff4b00720c */ /* 0x000fe20003fc4160 */
[----:B------:R-:W-:Y:S01]  /*0fa0*/  FMUL R37, R49, c[0x0][0x188] ;  /* 0x0000620031257a20 */ /* 0x000fe20000400000 */
[----:B------:R-:W-:Y:S01]  /*0fb0*/  FSEL R39, R39, -INF , !P3 ;  /* 0xff80000027277808 */ /* 0x000fe20005800000 */
[----:B------:R-:W-:Y:S01]  /*0fc0*/  FMUL R50, R50, c[0x0][0x188] ;  /* 0x0000620032327a20 */ /* 0x000fe20000400000 */
[-C--:B------:R-:W-:Y:S01]  /*0fd0*/  ISETP.GT.U32.AND P3, PT, R36, R13.reuse, PT ;  /* 0x0000000d2400720c */ /* 0x080fe20003f64070 */
[----:B------:R-:W-:Y:S01]  /*0fe0*/  FMUL R51, R51, c[0x0][0x188] ;  /* 0x0000620033337a20 */ /* 0x000fe20000400000 */
[----:B------:R-:W-:Y:S01]  /*0ff0*/  LOP3.LUT R36, R82, 0x28, RZ, 0xfc, !PT ;  /* 0x0000002852247812 */ /* 0x000fe200078efcff */
[----:B------:R-:W-:Y:S01]  /*1000*/  FMUL R63, R63, c[0x0][0x188] ;  /* 0x000062003f3f7a20 */ /* 0x000fe20000400000 */
[----:B------:R-:W-:Y:S01]  /*1010*/  ISETP.GT.U32.AND P4, PT, R38, R13, PT ;  /* 0x0000000d2600720c */ /* 0x000fe20003f84070 */
[----:B------:R-:W-:Y:S01]  /*1020*/  FMUL R62, R62, c[0x0][0x188] ;  /* 0x000062003e3e7a20 */ /* 0x000fe20000400000 */
[----:B------:R-:W-:Y:S01]  /*1030*/  ISETP.GT.U32.AND P2, PT, R36, R5, PT ;  /* 0x000000052400720c */ /* 0x000fe20003f44070 */
[----:B------:R-:W-:Y:S01]  /*1040*/  FMUL R86, R60, c[0x0][0x188] ;  /* 0x000062003c567a20 */ /* 0x000fe20000400000 */
[----:B------:R-:W-:Y:S01]  /*1050*/  ISETP.GT.U32.AND P5, PT, R36, R13, PT ;  /* 0x0000000d2400720c */ /* 0x000fe20003fa4070 */
[----:B------:R-:W-:Y:S01]  /*1060*/  FMUL R36, R45, c[0x0][0x188] ;  /* 0x000062002d247a20 */ /* 0x000fe20000400000 */
[C---:B------:R-:W-:Y:S01]  /*1070*/  ISETP.GT.U32.AND.EX P3, PT, R75.reuse, RZ, PT, P3 ;  /* 0x000000ff4b00720c */ /* 0x040fe20003f64130 */
[----:B------:R-:W-:Y:S01]  /*1080*/  FMUL R45, R58, c[0x0][0x188] ;  /* 0x000062003a2d7a20 */ /* 0x000fe20000400000 */
[----:B------:R-:W-:Y:S01]  /*1090*/  ISETP.GT.U32.AND.EX P2, PT, R75, RZ, PT, P2 ;  /* 0x000000ff4b00720c */ /* 0x000fe20003f44120 */
[----:B------:R-:W-:Y:S01]  /*10a0*/  FMUL R34, R34, c[0x0][0x188] ;  /* 0x0000620022227a20 */ /* 0x000fe20000400000 */
[----:B------:R-:W-:Y:S01]  /*10b0*/  FSEL R36, R36, -INF , !P0 ;  /* 0xff80000024247808 */ /* 0x000fe20004000000 */
[----:B------:R-:W-:Y:S01]  /*10c0*/  FMUL R35, R35, c[0x0][0x188] ;  /* 0x0000620023237a20 */ /* 0x000fe20000400000 */
[----:B------:R-:W-:Y:S01]  /*10d0*/  ISETP.GT.U32.AND P0, PT, R38, R5, PT ;  /* 0x000000052600720c */ /* 0x000fe20003f04070 */
[----:B------:R-:W-:Y:S01]  /*10e0*/  FMUL R38, R44, c[0x0][0x188] ;  /* 0x000062002c267a20 */ /* 0x000fe20000400000 */
[----:B------:R-:W-:Y:S01]  /*10f0*/  FSEL R80, R53, -INF , !P3 ;  /* 0xff80000035507808 */ /* 0x000fe20005800000 */
[----:B------:R-:W-:Y:S01]  /*1100*/  FMUL R61, R61, c[0x0][0x188] ;  /* 0x000062003d3d7a20 */ /* 0x000fe20000400000 */
[----:B------:R-:W-:Y:S01]  /*1110*/  ISETP.GT.U32.AND P3, PT, R40, R13, PT ;  /* 0x0000000d2800720c */ /* 0x000fe20003f64070 */
[----:B------:R-:W-:Y:S01]  /*1120*/  FMUL R32, R32, c[0x0][0x188] ;  /* 0x0000620020207a20 */ /* 0x000fe20000400000 */
[----:B------:R-:W-:Y:S01]  /*1130*/  FSEL R38, R38, -INF , !P1 ;  /* 0xff80000026267808 */ /* 0x000fe20004800000 */
[----:B------:R-:W-:Y:S01]  /*1140*/  FMUL R33, R33, c[0x0][0x188] ;  /* 0x0000620021217a20 */ /* 0x000fe20000400000 */
[----:B------:R-:W-:-:S02]  /*1150*/  ISETP.GT.U32.AND P1, PT, R40, R5, PT ;  /* 0x000000052800720c */ /* 0x000fc40003f24070 */
[----:B------:R-:W-:Y:S02]  /*1160*/  LOP3.LUT R40, R82, 0x31, RZ, 0xfc, !PT ;  /* 0x0000003152287812 */ /* 0x000fe400078efcff */
[----:B------:R-:W-:Y:S02]  /*1170*/  FSEL R47, R47, -INF , !P6 ;  /* 0xff8000002f2f7808 */ /* 0x000fe40007000000 */
[----:B------:R-:W-:Y:S02]  /*1180*/  FSEL R45, R45, -INF , !P2 ;  /* 0xff8000002d2d7808 */ /* 0x000fe40005000000 */
[C---:B------:R-:W-:Y:S02]  /*1190*/  ISETP.GT.U32.AND P6, PT, R40.reuse, R5, PT ;  /* 0x000000052800720c */ /* 0x040fe40003fc4070 */
[----:B------:R-:W-:Y:S02]  /*11a0*/  ISETP.GT.U32.AND P2, PT, R40, R13, PT ;  /* 0x0000000d2800720c */ /* 0x000fe40003f44070 */
[----:B------:R-:W-:-:S02]  /*11b0*/  ISETP.GT.U32.AND.EX P0, PT, R75, RZ, PT, P0 ;  /* 0x000000ff4b00720c */ /* 0x000fc40003f04100 */
[C---:B------:R-:W-:Y:S02]  /*11c0*/  LOP3.LUT R40, R82.reuse, 0x38, RZ, 0xfc, !PT ;  /* 0x0000003852287812 */ /* 0x040fe400078efcff */
[C---:B------:R-:W-:Y:S02]  /*11d0*/  ISETP.GT.U32.AND.EX P6, PT, R75.reuse, RZ, PT, P6 ;  /* 0x000000ff4b00720c */ /* 0x040fe40003fc4160 */
[----:B------:R-:W-:Y:S02]  /*11e0*/  ISETP.GT.U32.AND.EX P1, PT, R75, RZ, PT, P1 ;  /* 0x000000ff4b00720c */ /* 0x000fe40003f24110 */
[----:B------:R-:W-:Y:S02]  /*11f0*/  FSEL R85, R63, -INF , !P6 ;  /* 0xff8000003f557808 */ /* 0x000fe40007000000 */
[----:B------:R-:W-:Y:S02]  /*1200*/  ISETP.GT.U32.AND P6, PT, R82, R13, PT ;  /* 0x0000000d5200720c */ /* 0x000fe40003fc4070 */
[----:B------:R-:W-:-:S02]  /*1210*/  P2R R42, PR, RZ, 0x20 ;  /* 0x00000020ff2a7803 */ /* 0x000fc40000000000 */
[C---:B------:R-:W-:Y:S02]  /*1220*/  ISETP.GT.U32.AND.EX P6, PT, R75.reuse, RZ, PT, P6 ;  /* 0x000000ff4b00720c */ /* 0x040fe40003fc4160 */
[C---:B------:R-:W-:Y:S02]  /*1230*/  ISETP.GT.U32.AND.EX P4, PT, R75.reuse, RZ, PT, P4 ;  /* 0x000000ff4b00720c */ /* 0x040fe40003f84140 */
[----:B------:R-:W-:Y:S02]  /*1240*/  FSEL R55, R46, -INF , !P6 ;  /* 0xff8000002e377808 */ /* 0x000fe40007000000 */
[----:B------:R-:W-:Y:S02]  /*1250*/  ISETP.GT.U32.AND.EX P3, PT, R75, RZ, PT, P3 ;  /* 0x000000ff4b00720c */ /* 0x000fe40003f64130 */
[----:B------:R-:W-:Y:S02]  /*1260*/  FSEL R60, R57, -INF , !P4 ;  /* 0xff800000393c7808 */ /* 0x000fe40006000000 */
[----:B------:R-:W-:-:S02]  /*1270*/  ISETP.GT.U32.AND.EX P2, PT, R75, RZ, PT, P2 ;  /* 0x000000ff4b00720c */ /* 0x000fc40003f44120 */
[----:B------:R-:W-:Y:S02]  /*1280*/  FSEL R86, R86, -INF , !P3 ;  /* 0xff80000056567808 */ /* 0x000fe40005800000 */
[----:B------:R-:W-:Y:S01]  /*1290*/  FSEL R90, R61, -INF , !P2 ;  /* 0xff8000003d5a7808 */ /* 0x000fe20005000000 */
[----:B--2---:R0:W-:Y:S04]  /*12a0*/  STS.U16 [R20+0x2000], R81 ;  /* 0x0020005114007388 */ /* 0x0041e80000000400 */
[----:B---3--:R1:W-:Y:S01]  /*12b0*/  STS.U16 [R20+0x2400], R83 ;  /* 0x0024005314007388 */ /* 0x0083e20000000400 */
[----:B0-----:R-:W-:-:S03]  /*12c0*/  FSEL R81, R59, -INF , !P0 ;  /* 0xff8000003b517808 */ /* 0x001fc60004000000 */
[----:B------:R-:W-:Y:S01]  /*12d0*/  BAR.SYNC.DEFER_BLOCKING 0x0 ;  /* 0x0000000000007b1d */ /* 0x000fe20000010000 */
[----:B------:R-:W-:Y:S02]  /*12e0*/  ISETP.GT.U32.AND P0, PT, R40, R5, PT ;  /* 0x000000052800720c */ /* 0x000fe40003f04070 */
[----:B-1----:R-:W-:Y:S02]  /*12f0*/  FSEL R83, R62, -INF , !P1 ;  /* 0xff8000003e537808 */ /* 0x002fe40004800000 */
[----:B------:R-:W-:Y:S02]  /*1300*/  ISETP.GT.U32.AND.EX P0, PT, R75, RZ, PT, P0 ;  /* 0x000000ff4b00720c */ /* 0x000fe40003f04100 */
[-C--:B------:R-:W-:Y:S02]  /*1310*/  ISETP.GT.U32.AND P1, PT, R40, R13.reuse, PT ;  /* 0x0000000d2800720c */ /* 0x080fe40003f24070 */
[----:B------:R-:W-:Y:S01]  /*1320*/  FSEL R87, R34, -INF , !P0 ;  /* 0xff80000022577808 */ /* 0x000fe20004000000 */
[----:B------:R-:W-:Y:S01]  /*1330*/  FMUL R34, R48, c[0x0][0x188] ;  /* 0x0000620030227a20 */ /* 0x000fe20000400000 */
[----:B------:R-:W-:-:S02]  /*1340*/  ISETP.GE.U32.AND P0, PT, R82, R13, PT ;  /* 0x0000000d5200720c */ /* 0x000fc40003f06070 */
[----:B------:R-:W-:Y:S02]  /*1350*/  LOP3.LUT R40, R82, 0x39, RZ, 0xfc, !PT ;  /* 0x0000003952287812 */ /* 0x000fe400078efcff */
[----:B------:R-:W-:Y:S02]  /*1360*/  ISETP.GE.U32.AND.EX P0, PT, R75, RZ, PT, P0 ;  /* 0x000000ff4b00720c */ /* 0x000fe40003f06100 */
[----:B------:R-:W-:Y:S02]  /*1370*/  FSEL R34, R34, -INF , !P6 ;  /* 0xff80000022227808 */ /* 0x000fe40007000000 */
[----:B------:R-:W-:Y:S02]  /*1380*/  FSEL R37, R37, -INF , !P0 ;  /* 0xff80000025257808 */ /* 0x000fe40004000000 */
[CC--:B------:R-:W-:Y:S02]  /*1390*/  ISETP.GT.U32.AND P6, PT, R82.reuse, R5.reuse, PT ;  /* 0x000000055200720c */ /* 0x0c0fe40003fc4070 */
[----:B------:R-:W-:-:S02]  /*13a0*/  ISETP.GE.U32.AND P0, PT, R82, R5, PT ;  /* 0x000000055200720c */ /* 0x000fc40003f06070 */
[C---:B------:R-:W-:Y:S02]  /*13b0*/  ISETP.GT.U32.AND.EX P6, PT, R75.reuse, RZ, PT, P6 ;  /* 0x000000ff4b00720c */ /* 0x040fe40003fc4160 */
[----:B------:R-:W-:Y:S02]  /*13c0*/  ISETP.GE.U32.AND.EX P0, PT, R75, RZ, PT, P0 ;  /* 0x000000ff4b00720c */ /* 0x000fe40003f06100 */
[----:B------:R-:W-:Y:S02]  /*13d0*/  FSEL R53, R50, -INF , !P6 ;  /* 0xff80000032357808 */ /* 0x000fe40007000000 */
[----:B------:R-:W-:Y:S02]  /*13e0*/  FSEL R51, R51, -INF , !P0 ;  /* 0xff80000033337808 */ /* 0x000fe40004000000 */
[C---:B------:R-:W-:Y:S02]  /*13f0*/  ISETP.GT.U32.AND P6, PT, R40.reuse, R5, PT ;  /* 0x000000052800720c */ /* 0x040fe40003fc4070 */
[----:B------:R-:W-:-:S02]  /*1400*/  ISETP.GT.U32.AND P0, PT, R40, R13, PT ;  /* 0x0000000d2800720c */ /* 0x000fc40003f04070 */
[----:B------:R-:W-:Y:S02]  /*1410*/  FMNMX R40, R53, R51, !PT ;  /* 0x0000003335287209 */ /* 0x000fe40007800000 */
[----:B------:R-:W-:Y:S02]  /*1420*/  ISETP.GT.U32.AND.EX P6, PT, R75, RZ, PT, P6 ;  /* 0x000000ff4b00720c */ /* 0x000fe40003fc4160 */
[----:B------:R-:W-:Y:S02]  /*1430*/  FMNMX R40, R55, R40, !PT ;  /* 0x0000002837287209 */ /* 0x000fe40007800000 */
[----:B------:R-:W-:Y:S02]  /*1440*/  LOP3.LUT R82, R82, 0x20, RZ, 0xfc, !PT ;  /* 0x0000002052527812 */ /* 0x000fe400078efcff */
[----:B------:R-:W-:Y:S02]  /*1450*/  FMNMX R40, R43, R40, !PT ;  /* 0x000000282b287209 */ /* 0x000fe40007800000 */
[----:B------:R-:W-:-:S02]  /*1460*/  FSEL R49, R35, -INF , !P6 ;  /* 0xff80000023317808 */ /* 0x000fc40007000000 */
[----:B------:R-:W-:Y:S02]  /*1470*/  FMNMX R40, R77, R40, !PT ;  /* 0x000000284d287209 */ /* 0x000fe40007800000 */
[----:B------:R-:W-:Y:S02]  /*1480*/  ISETP.GT.U32.AND P6, PT, R82, R5, PT ;  /* 0x000000055200720c */ /* 0x000fe40003fc4070 */
[----:B------:R-:W-:Y:S02]  /*1490*/  FMNMX R40, R79, R40, !PT ;  /* 0x000000284f287209 */ /* 0x000fe40007800000 */
[----:B------:R-:W-:Y:S02]  /*14a0*/  ISETP.GT.U32.AND.EX P5, PT, R75, RZ, PT, P6 ;  /* 0x000000ff4b00720c */ /* 0x000fe40003fa4160 */
[----:B------:R-:W-:Y:S02]  /*14b0*/  FMNMX R40, R39, R40, !PT ;  /* 0x0000002827287209 */ /* 0x000fe40007800000 */
[----:B------:R-:W-:-:S02]  /*14c0*/  FSEL R89, R54, -INF , !P5 ;  /* 0xff80000036597808 */ /* 0x000fc40006800000 */
[----:B------:R-:W-:Y:S02]  /*14d0*/  FMNMX R40, R41, R40, !PT ;  /* 0x0000002829287209 */ /* 0x000fe40007800000 */
[----:B------:R-:W-:Y:S02]  /*14e0*/  ISETP.NE.AND P5, PT, R42, RZ, PT ;  /* 0x000000ff2a00720c */ /* 0x000fe40003fa5270 */
[----:B------:R-:W-:Y:S02]  /*14f0*/  FMNMX R40, R89, R40, !PT ;  /* 0x0000002859287209 */ /* 0x000fe40007800000 */
[----:B------:R-:W-:Y:S02]  /*1500*/  ISETP.GT.U32.AND P6, PT, R82, R13, PT ;  /* 0x0000000d5200720c */ /* 0x000fe40003fc4070 */
[----:B------:R-:W-:Y:S02]  /*1510*/  FMNMX R40, R47, R40, !PT ;  /* 0x000000282f287209 */ /* 0x000fe40007800000 */
[----:B------:R-:W-:-:S02]  /*1520*/  ISETP.GT.U32.AND.EX P6, PT, R75, RZ, PT, P6 ;  /* 0x000000ff4b00720c */ /* 0x000fc40003fc4160 */
[----:B------:R-:W-:Y:S02]  /*1530*/  FMNMX R40, R45, R40, !PT ;  /* 0x000000282d287209 */ /* 0x000fe40007800000 */
[----:B------:R-:W-:Y:S02]  /*1540*/  FSEL R52, R52, -INF , !P6 ;  /* 0xff80000034347808 */ /* 0x000fe40007000000 */
[----:B------:R-:W-:Y:S02]  /*1550*/  FMNMX R40, R81, R40, !PT ;  /* 0x0000002851287209 */ /* 0x000fe40007800000 */
[----:B------:R-:W-:Y:S02]  /*1560*/  ISETP.GT.U32.AND.EX P5, PT, R75, RZ, PT, P5 ;  /* 0x000000ff4b00720c */ /* 0x000fe40003fa4150 */
[----:B------:R-:W-:Y:S02]  /*1570*/  FMNMX R40, R83, R40, !PT ;  /* 0x0000002853287209 */ /* 0x000fe40007800000 */
[----:B------:R-:W-:-:S02]  /*1580*/  FSEL R56, R56, -INF , !P5 ;  /* 0xff80000038387808 */ /* 0x000fc40006800000 */
[----:B------:R-:W-:Y:S02]  /*1590*/  FMNMX R40, R85, R40, !PT ;  /* 0x0000002855287209 */ /* 0x000fe40007800000 */
[----:B------:R-:W-:Y:S02]  /*15a0*/  ISETP.GT.U32.AND.EX P1, PT, R75, RZ, PT, P1 ;  /* 0x000000ff4b00720c */ /* 0x000fe40003f24110 */
[----:B------:R-:W-:Y:S02]  /*15b0*/  FMNMX R40, R87, R40, !PT ;  /* 0x0000002857287209 */ /* 0x000fe40007800000 */
[----:B------:R-:W-:Y:S02]  /*15c0*/  ISETP.GT.U32.AND.EX P0, PT, R75, RZ, PT, P0 ;  /* 0x000000ff4b00720c */ /* 0x000fe40003f04100 */
[----:B------:R-:W-:Y:S02]  /*15d0*/  FMNMX R40, R49, R40, !PT ;  /* 0x0000002831287209 */ /* 0x000fe40007800000 */
[----:B------:R-:W-:-:S02]  /*15e0*/  FSEL R88, R32, -INF , !P1 ;  /* 0xff80000020587808 */ /* 0x000fc40004800000 */
[----:B------:R-:W-:Y:S01]  /*15f0*/  FSEL R84, R33, -INF , !P0 ;  /* 0xff80000021547808 */ /* 0x000fe20004000000 */
[----:B------:R-:W0:Y:S01]  /*1600*/  SHFL.BFLY PT, R35, R40, 0x2, 0x1f ;  /* 0x0c401f0028237f89 */ /* 0x000e2200000e0000 */
[----:B------:R-:W-:Y:S02]  /*1610*/  ISETP.LE.U32.AND P0, PT, R7, UR4, PT ;  /* 0x0000000407007c0c */ /* 0x000fe4000bf03070 */
[----:B0-----:R-:W-:-:S05]  /*1620*/  FMNMX R42, R40, R35, !PT ;  /* 0x00000023282a7209 */ /* 0x001fca0007800000 */
[----:B------:R-:W0:Y:S02]  /*1630*/  SHFL.BFLY PT, R35, R42, 0x1, 0x1f ;  /* 0x0c201f002a237f89 */ /* 0x000e2400000e0000 */
[----:B0-----:R-:W-:-:S04]  /*1640*/  FMNMX R44, R42, R35, !PT ;  /* 0x000000232a2c7209 */ /* 0x001fc80007800000 */
[----:B------:R-:W-:-:S05]  /*1650*/  FMNMX R44, R44, R73, !PT ;  /* 0x000000492c2c7209 */ /* 0x000fca0007800000 */
[--C-:B------:R-:W-:Y:S02]  /*1660*/  FADD R53, R53, -R44.reuse ;  /* 0x8000002c35357221 */ /* 0x100fe40000000000 */
[--C-:B------:R-:W-:Y:S02]  /*1670*/  FADD R51, R51, -R44.reuse ;  /* 0x8000002c33337221 */ /* 0x100fe40000000000 */
[----:B------:R-:W-:Y:S02]  /*1680*/  FMUL R35, R53, 1.4426950216293334961 ;  /* 0x3fb8aa3b35237820 */ /* 0x000fe40000400000 */
[--C-:B------:R-:W-:Y:S02]  /*1690*/  FADD R55, R55, -R44.reuse ;  /* 0x8000002c37377221 */ /* 0x100fe40000000000 */
[----:B------:R-:W-:Y:S02]  /*16a0*/  FMUL R51, R51, 1.4426950216293334961 ;  /* 0x3fb8aa3b33337820 */ /* 0x000fe40000400000 */
[----:B------:R-:W-:Y:S01]  /*16b0*/  FMUL R55, R55, 1.4426950216293334961 ;  /* 0x3fb8aa3b37377820 */ /* 0x000fe20000400000 */
[----:B------:R-:W-:Y:S01]  /*16c0*/  MUFU.EX2 R35, R35 ;  /* 0x0000002300237308 */ /* 0x000fe20000000800 */
[----:B------:R-:W-:-:S02]  /*16d0*/  FADD R43, R43, -R44 ;  /* 0x8000002c2b2b7221 */ /* 0x000fc40000000000 */
[--C-:B------:R-:W-:Y:S02]  /*16e0*/  FADD R77, R77, -R44.reuse ;  /* 0x8000002c4d4d7221 */ /* 0x100fe40000000000 */
[----:B------:R-:W-:Y:S02]  /*16f0*/  FMUL R43, R43, 1.4426950216293334961 ;  /* 0x3fb8aa3b2b2b7820 */ /* 0x000fe40000400000 */
[----:B------:R-:W-:Y:S01]  /*1700*/  FMUL R58, R77, 1.4426950216293334961 ;  /* 0x3fb8aa3b4d3a7820 */ /* 0x000fe20000400000 */
[----:B------:R-:W0:Y:S01]  /*1710*/  MUFU.EX2 R40, R51 ;  /* 0x0000003300287308 */ /* 0x000e220000000800 */
[--C-:B------:R-:W-:Y:S02]  /*1720*/  FADD R79, R79, -R44.reuse ;  /* 0x8000002c4f4f7221 */ /* 0x100fe40000000000 */
[----:B------:R-:W-:Y:S02]  /*1730*/  FADD R39, R39, -R44 ;  /* 0x8000002c27277221 */ /* 0x000fe40000000000 */
[----:B------:R-:W-:-:S02]  /*1740*/  FMUL R59, R79, 1.4426950216293334961 ;  /* 0x3fb8aa3b4f3b7820 */ /* 0x000fc40000400000 */
[----:B------:R-:W-:Y:S01]  /*1750*/  FMUL R39, R39, 1.4426950216293334961 ;  /* 0x3fb8aa3b27277820 */ /* 0x000fe20000400000 */
[----:B------:R-:W1:Y:S01]  /*1760*/  MUFU.EX2 R55, R55 ;  /* 0x0000003700377308 */ /* 0x000e620000000800 */
[--C-:B------:R-:W-:Y:S02]  /*1770*/  FADD R41, R41, -R44.reuse ;  /* 0x8000002c29297221 */ /* 0x100fe40000000000 */
[----:B------:R-:W-:Y:S02]  /*1780*/  FADD R89, R89, -R44 ;  /* 0x8000002c59597221 */ /* 0x000fe40000000000 */
[----:B------:R-:W-:Y:S02]  /*1790*/  FMUL R41, R41, 1.4426950216293334961 ;  /* 0x3fb8aa3b29297820 */ /* 0x000fe40000400000 */
[----:B------:R-:W-:Y:S01]  /*17a0*/  FMUL R53, R89, 1.4426950216293334961 ;  /* 0x3fb8aa3b59357820 */ /* 0x000fe20000400000 */
[----:B------:R-:W2:Y:S01]  /*17b0*/  MUFU.EX2 R82, R43 ;  /* 0x0000002b00527308 */ /* 0x000ea20000000800 */
[----:B0-----:R-:W-:-:S02]  /*17c0*/  FADD R42, R35, R40 ;  /* 0x00000028232a7221 */ /* 0x001fc40000000000 */
[--C-:B------:R-:W-:Y:S02]  /*17d0*/  FADD R47, R47, -R44.reuse ;  /* 0x8000002c2f2f7221 */ /* 0x100fe40000000000 */
[--C-:B------:R-:W-:Y:S02]  /*17e0*/  FADD R45, R45, -R44.reuse ;  /* 0x8000002c2d2d7221 */ /* 0x100fe40000000000 */
[----:B------:R-:W-:Y:S01]  /*17f0*/  FMUL R47, R47, 1.4426950216293334961 ;  /* 0x3fb8aa3b2f2f7820 */ /* 0x000fe20000400000 */
[----:B------:R-:W0:Y:S01]  /*1800*/  MUFU.EX2 R58, R58 ;  /* 0x0000003a003a7308 */ /* 0x000e220000000800 */
[----:B------:R-:W-:Y:S02]  /*1810*/  FADD R81, R81, -R44 ;  /* 0x8000002c51517221 */ /* 0x000fe40000000000 */
[----:B------:R-:W-:Y:S02]  /*1820*/  FMUL R45, R45, 1.4426950216293334961 ;  /* 0x3fb8aa3b2d2d7820 */ /* 0x000fe40000400000 */
[----:B------:R-:W-:-:S02]  /*1830*/  FMUL R51, R81, 1.4426950216293334961 ;  /* 0x3fb8aa3b51337820 */ /* 0x000fc40000400000 */
[--C-:B------:R-:W-:Y:S01]  /*1840*/  FADD R83, R83, -R44.reuse ;  /* 0x8000002c53537221 */ /* 0x100fe20000000000 */
[----:B------:R-:W3:Y:S01]  /*1850*/  MUFU.EX2 R59, R59 ;  /* 0x0000003b003b7308 */ /* 0x000ee20000000800 */
[--C-:B------:R-:W-:Y:S02]  /*1860*/  FADD R85, R85, -R44.reuse ;  /* 0x8000002c55557221 */ /* 0x100fe40000000000 */
[----:B------:R-:W-:Y:S02]  /*1870*/  FMUL R83, R83, 1.4426950216293334961 ;  /* 0x3fb8aa3b53537820 */ /* 0x000fe40000400000 */
[----:B------:R-:W-:Y:S02]  /*1880*/  FMUL R48, R85, 1.4426950216293334961 ;  /* 0x3fb8aa3b55307820 */ /* 0x000fe40000400000 */
[--C-:B------:R-:W-:Y:S01]  /*1890*/  FADD R87, R87, -R44.reuse ;  /* 0x8000002c57577221 */ /* 0x100fe20000000000 */
[----:B------:R1:W4:Y:S01]  /*18a0*/  MUFU.EX2 R63, R39 ;  /* 0x00000027003f7308 */ /* 0x0003220000000800 */
[----:B------:R-:W-:-:S02]  /*18b0*/  FADD R49, R49, -R44 ;  /* 0x8000002c31317221 */ /* 0x000fc40000000000 */
[----:B------:R-:W-:-:S05]  /*18c0*/  FMUL R46, R87, 1.4426950216293334961 ;  /* 0x3fb8aa3b572e7820 */ /* 0x000fca0000400000 */
[----:B------:R-:W5:Y:S01]  /*18d0*/  MUFU.EX2 R62, R41 ;  /* 0x00000029003e7308 */ /* 0x000f620000000800 */
[----:B-1----:R-:W-:-:S04]  /*18e0*/  FADD R39, R55, R42 ;  /* 0x0000002a37277221 */ /* 0x002fc80000000000 */
[----:B--2---:R-:W-:-:S03]  /*18f0*/  FADD R39, R82, R39 ;  /* 0x0000002752277221 */ /* 0x004fc60000000000 */
[----:B------:R-:W1:Y:S01]  /*1900*/  MUFU.EX2 R53, R53 ;  /* 0x0000003500357308 */ /* 0x000e620000000800 */
[----:B0-----:R-:W-:-:S04]  /*1910*/  FADD R42, R58, R39 ;  /* 0x000000273a2a7221 */ /* 0x001fc80000000000 */
[----:B---3--:R-:W-:-:S03]  /*1920*/  FADD R42, R59, R42 ;  /* 0x0000002a3b2a7221 */ /* 0x008fc60000000000 */
[----:B------:R-:W0:Y:S01]  /*1930*/  MUFU.EX2 R54, R47 ;  /* 0x0000002f00367308 */ /* 0x000e220000000800 */
[----:B----4-:R-:W-:-:S04]  /*1940*/  FADD R39, R63, R42 ;  /* 0x0000002a3f277221 */ /* 0x010fc80000000000 */
[----:B-----5:R-:W-:-:S03]  /*1950*/  FADD R42, R62, R39 ;  /* 0x000000273e2a7221 */ /* 0x020fc60000000000 */
[----:B------:R2:W3:Y:S01]  /*1960*/  MUFU.EX2 R50, R45 ;  /* 0x0000002d00327308 */ /* 0x0004e20000000800 */
[----:B-1----:R-:W-:-:S07]  /*1970*/  FADD R39, R53, R42 ;  /* 0x0000002a35277221 */ /* 0x002fce0000000000 */
[----:B------:R-:W1:Y:S01]  /*1980*/  MUFU.EX2 R51, R51 ;  /* 0x0000003300337308 */ /* 0x000e620000000800 */
[----:B0-----:R-:W-:Y:S02]  /*1990*/  FADD R39, R54, R39 ;  /* 0x0000002736277221 */ /* 0x001fe40000000000 */
[----:B--2---:R-:W-:-:S05]  /*19a0*/  FMUL R45, R49, 1.4426950216293334961 ;  /* 0x3fb8aa3b312d7820 */ /* 0x004fca0000400000 */
[----:B------:R-:W0:Y:S01]  /*19b0*/  MUFU.EX2 R47, R83 ;  /* 0x00000053002f7308 */ /* 0x000e220000000800 */
[----:B---3--:R-:W-:-:S07]  /*19c0*/  FADD R42, R50, R39 ;  /* 0x00000027322a7221 */ /* 0x008fce0000000000 */
[----:B------:R-:W2:Y:S01]  /*19d0*/  MUFU.EX2 R48, R48 ;  /* 0x0000003000307308 */ /* 0x000ea20000000800 */
[----:B-1----:R-:W-:-:S07]  /*19e0*/  FADD R42, R51, R42 ;  /* 0x0000002a332a7221 */ /* 0x002fce0000000000 */
[----:B------:R-:W1:Y:S01]  /*19f0*/  MUFU.EX2 R46, R46 ;  /* 0x0000002e002e7308 */ /* 0x000e620000000800 */
[----:B0-----:R-:W-:-:S07]  /*1a00*/  FADD R39, R47, R42 ;  /* 0x0000002a2f277221 */ /* 0x001fce0000000000 */
[----:B------:R-:W0:Y:S01]  /*1a10*/  MUFU.EX2 R45, R45 ;  /* 0x0000002d002d7308 */ /* 0x000e220000000800 */
[----:B--2---:R-:W-:-:S04]  /*1a20*/  FADD R39, R48, R39 ;  /* 0x0000002730277221 */ /* 0x004fc80000000000 */
[----:B-1----:R-:W-:Y:S02]  /*1a30*/  FADD R42, R46, R39 ;  /* 0x000000272e2a7221 */ /* 0x002fe40000000000 */
[----:B------:R-:W-:-:S04]  /*1a40*/  FADD R39, -R44, R73 ;  /* 0x000000492c277221 */ /* 0x000fc80000000100 */
[----:B------:R-:W-:Y:S02]  /*1a50*/  FMUL R39, R39, 1.4426950216293334961 ;  /* 0x3fb8aa3b27277820 */ /* 0x000fe40000400000 */
[----:B0-----:R-:W-:-:S04]  /*1a60*/  FADD R41, R45, R42 ;  /* 0x0000002a2d297221 */ /* 0x001fc80000000000 */
[----:B------:R-:W0:Y:S01]  /*1a70*/  MUFU.EX2 R39, R39 ;  /* 0x0000002700277308 */ /* 0x000e220000000800 */
[----:B------:R-:W1:Y:S01]  /*1a80*/  SHFL.BFLY PT, R42, R41, 0x2, 0x1f ;  /* 0x0c401f00292a7f89 */ /* 0x000e6200000e0000 */
[C---:B0-----:R-:W-:Y:S01]  /*1a90*/  FMUL R43, R39.reuse, R27 ;  /* 0x0000001b272b7220 */ /* 0x041fe20000400000 */
[----:B------:R-:W-:Y:S01]  /*1aa0*/  FMNMX R27, R34, R37, !PT ;  /* 0x00000025221b7209 */ /* 0x000fe20007800000 */
[C---:B------:R-:W-:Y:S02]  /*1ab0*/  FMUL R30, R39.reuse, R30 ;  /* 0x0000001e271e7220 */ /* 0x040fe40000400000 */
[----:B------:R-:W-:Y:S01]  /*1ac0*/  FMUL R31, R39, R31 ;  /* 0x0000001f271f7220 */ /* 0x000fe20000400000 */
[----:B------:R-:W-:Y:S01]  /*1ad0*/  FMNMX R27, R38, R27, !PT ;  /* 0x0000001b261b7209 */ /* 0x000fe20007800000 */
[----:B-1----:R-:W-:-:S05]  /*1ae0*/  FADD R49, R41, R42 ;  /* 0x0000002a29317221 */ /* 0x002fca0000000000 */
[----:B------:R-:W0:Y:S02]  /*1af0*/  SHFL.BFLY PT, R42, R49, 0x1, 0x1f ;  /* 0x0c201f00312a7f89 */ /* 0x000e2400000e0000 */
[----:B0-----:R-:W-:-:S04]  /*1b00*/  FADD R42, R49, R42 ;  /* 0x0000002a312a7221 */ /* 0x001fc80000000000 */
[C---:B------:R-:W-:Y:S02]  /*1b10*/  FFMA R6, R39.reuse, R6, R42 ;  /* 0x0000000627067223 */ /* 0x040fe4000000002a */
[----:B------:R-:W-:Y:S01]  /*1b20*/  FMUL R42, R39, R26 ;  /* 0x0000001a272a7220 */ /* 0x000fe20000400000 */
[----:B------:R-:W-:Y:S02]  /*1b30*/  FMNMX R26, R36, R27, !PT ;  /* 0x0000001b241a7209 */ /* 0x000fe40007800000 */
[----:B------:R-:W-:Y:S02]  /*1b40*/  F2FP.BF16.PACK_AB R39, R82, R55 ;  /* 0x000000375227723e */ /* 0x000fe400000010ff */
[----:B------:R-:W-:-:S04]  /*1b50*/  FMNMX R27, R23, R26, !PT ;  /* 0x0000001a171b7209 */ /* 0x000fc80007800000 */
        /* <DEDUP_REMOVED lines=10> */
[----:B------:R-:W-:-:S05]  /*1c00*/  FMNMX R27, R84, R27, !PT ;  /* 0x0000001b541b7209 */ /* 0x000fca0007800000 */
[----:B------:R-:W0:Y:S02]  /*1c10*/  SHFL.BFLY PT, R26, R27, 0x2, 0x1f ;  /* 0x0c401f001b1a7f89 */ /* 0x000e2400000e0000 */
[----:B0-----:R-:W-:-:S05]  /*1c20*/  FMNMX R26, R27, R26, !PT ;  /* 0x0000001a1b1a7209 */ /* 0x001fca0007800000 */
[----:B------:R-:W0:Y:S02]  /*1c30*/  SHFL.BFLY PT, R33, R26, 0x1, 0x1f ;  /* 0x0c201f001a217f89 */ /* 0x000e2400000e0000 */
[----:B0-----:R-:W-:-:S04]  /*1c40*/  FMNMX R33, R26, R33, !PT ;  /* 0x000000211a217209 */ /* 0x001fc80007800000 */
[----:B------:R-:W-:-:S05]  /*1c50*/  FMNMX R49, R33, R74, !PT ;  /* 0x0000004a21317209 */ /* 0x000fca0007800000 */
[----:B------:R-:W-:Y:S02]  /*1c60*/  FADD R27, -R49, R74 ;  /* 0x0000004a311b7221 */ /* 0x000fe40000000100 */
[--C-:B------:R-:W-:Y:S02]  /*1c70*/  FADD R34, R34, -R49.reuse ;  /* 0x8000003122227221 */ /* 0x100fe40000000000 */
[----:B------:R-:W-:Y:S02]  /*1c80*/  FMUL R55, R27, 1.4426950216293334961 ;  /* 0x3fb8aa3b1b377820 */ /* 0x000fe40000400000 */
[--C-:B------:R-:W-:Y:S01]  /*1c90*/  FADD R32, R37, -R49.reuse ;  /* 0x8000003125207221 */ /* 0x100fe20000000000 */
[----:B------:R-:W-:Y:S01]  /*1ca0*/  F2FP.BF16.PACK_AB R37, R40, R35 ;  /* 0x000000232825723e */ /* 0x000fe200000010ff */
[----:B------:R-:W-:Y:S02]  /*1cb0*/  FADD R38, R38, -R49 ;  /* 0x8000003126267221 */ /* 0x000fe40000000000 */
[----:B------:R-:W0:Y:S01]  /*1cc0*/  MUFU.EX2 R55, R55 ;  /* 0x0000003700377308 */ /* 0x000e220000000800 */
[----:B------:R-:W-:-:S02]  /*1cd0*/  FMUL R41, R34, 1.4426950216293334961 ;  /* 0x3fb8aa3b22297820 */ /* 0x000fc40000400000 */
[----:B------:R-:W-:Y:S02]  /*1ce0*/  FMUL R40, R32, 1.4426950216293334961 ;  /* 0x3fb8aa3b20287820 */ /* 0x000fe40000400000 */
[----:B------:R-:W-:Y:S01]  /*1cf0*/  FMUL R26, R38, 1.4426950216293334961 ;  /* 0x3fb8aa3b261a7820 */ /* 0x000fe20000400000 */
[----:B------:R-:W1:Y:S01]  /*1d00*/  LDSM.16.M88.4 R32, [R19+0x2000] ;  /* 0x002000001320783b */ /* 0x000e620000000200 */
[--C-:B------:R-:W-:Y:S01]  /*1d10*/  FADD R36, R36, -R49.reuse ;  /* 0x8000003124247221 */ /* 0x100fe20000000000 */
[----:B------:R0:W-:Y:S01]  /*1d20*/  MUFU.EX2 R61, R41 ;  /* 0x00000029003d7308 */ /* 0x0001e20000000800 */
[----:B------:R-:W-:Y:S02]  /*1d30*/  FADD R23, R23, -R49 ;  /* 0x8000003117177221 */ /* 0x000fe40000000000 */
[----:B------:R-:W-:Y:S02]  /*1d40*/  FMUL R57, R36, 1.4426950216293334961 ;  /* 0x3fb8aa3b24397820 */ /* 0x000fe40000400000 */
[----:B------:R-:W-:-:S02]  /*1d50*/  FMUL R23, R23, 1.4426950216293334961 ;  /* 0x3fb8aa3b17177820 */ /* 0x000fc40000400000 */
[----:B------:R-:W-:Y:S01]  /*1d60*/  FADD R72, R72, -R49 ;  /* 0x8000003148487221 */ /* 0x000fe20000000000 */
[----:B------:R2:W3:Y:S01]  /*1d70*/  MUFU.EX2 R92, R40 ;  /* 0x00000028005c7308 */ /* 0x0004e20000000800 */
[C---:B0-----:R-:W-:Y:S02]  /*1d80*/  FMUL R41, R55.reuse, R25 ;  /* 0x0000001937297220 */ /* 0x041fe40000400000 */
[C---:B------:R-:W-:Y:S02]  /*1d90*/  FMUL R28, R55.reuse, R28 ;  /* 0x0000001c371c7220 */ /* 0x040fe40000400000 */
[C---:B------:R-:W-:Y:S02]  /*1da0*/  FMUL R29, R55.reuse, R29 ;  /* 0x0000001d371d7220 */ /* 0x040fe40000400000 */
[----:B------:R-:W-:Y:S01]  /*1db0*/  FMUL R72, R72, 1.4426950216293334961 ;  /* 0x3fb8aa3b48487820 */ /* 0x000fe20000400000 */
[----:B------:R0:W-:Y:S01]  /*1dc0*/  MUFU.EX2 R73, R26 ;  /* 0x0000001a00497308 */ /* 0x0001e20000000800 */
[----:B--2---:R-:W-:-:S02]  /*1dd0*/  FMUL R40, R55, R24 ;  /* 0x0000001837287220 */ /* 0x004fc40000400000 */
[--C-:B------:R-:W-:Y:S02]  /*1de0*/  FADD R76, R76, -R49.reuse ;  /* 0x800000314c4c7221 */ /* 0x100fe40000000000 */
[--C-:B------:R-:W-:Y:S02]  /*1df0*/  FADD R78, R78, -R49.reuse ;  /* 0x800000314e4e7221 */ /* 0x100fe40000000000 */
[----:B------:R-:W-:Y:S01]  /*1e00*/  FMUL R76, R76, 1.4426950216293334961 ;  /* 0x3fb8aa3b4c4c7820 */ /* 0x000fe20000400000 */
[----:B------:R-:W2:Y:S01]  /*1e10*/  MUFU.EX2 R74, R57 ;  /* 0x00000039004a7308 */ /* 0x000ea20000000800 */
[----:B0-----:R-:W0:Y:S01]  /*1e20*/  LDSM.16.M88.4 R24, [R19+0x2400] ;  /* 0x002400001318783b */ /* 0x001e220000000200 */
[----:B---3--:R-:W-:Y:S01]  /*1e30*/  F2FP.BF16.PACK_AB R36, R92, R61 ;  /* 0x0000003d5c24723e */ /* 0x008fe200000010ff */
[----:B------:R-:W-:Y:S02]  /*1e40*/  FADD R92, R61, R92 ;  /* 0x0000005c3d5c7221 */ /* 0x000fe40000000000 */
[----:B------:R-:W-:-:S02]  /*1e50*/  FADD R52, R52, -R49 ;  /* 0x8000003134347221 */ /* 0x000fc40000000000 */
[----:B------:R-:W-:Y:S02]  /*1e60*/  FMUL R78, R78, 1.4426950216293334961 ;  /* 0x3fb8aa3b4e4e7820 */ /* 0x000fe40000400000 */
[--C-:B------:R-:W-:Y:S02]  /*1e70*/  FADD R80, R80, -R49.reuse ;  /* 0x8000003150507221 */ /* 0x100fe40000000000 */
[----:B------:R-:W-:Y:S02]  /*1e80*/  FADD R56, R56, -R49 ;  /* 0x8000003138387221 */ /* 0x000fe40000000000 */
[----:B------:R-:W-:Y:S02]  /*1e90*/  FMUL R80, R80, 1.4426950216293334961 ;  /* 0x3fb8aa3b50507820 */ /* 0x000fe40000400000 */
[----:B------:R-:W-:Y:S01]  /*1ea0*/  FMUL R56, R56, 1.4426950216293334961 ;  /* 0x3fb8aa3b38387820 */ /* 0x000fe20000400000 */
[----:B--2---:R-:W-:Y:S01]  /*1eb0*/  F2FP.BF16.PACK_AB R38, R74, R73 ;  /* 0x000000494a26723e */ /* 0x004fe200000010ff */
[----:B------:R-:W-:-:S02]  /*1ec0*/  FADD R73, R73, R92 ;  /* 0x0000005c49497221 */ /* 0x000fc40000000000 */
[----:B------:R-:W-:Y:S01]  /*1ed0*/  MUFU.EX2 R80, R80 ;  /* 0x0000005000507308 */ /* 0x000fe20000000800 */
[----:B------:R-:W-:Y:S02]  /*1ee0*/  FADD R60, R60, -R49 ;  /* 0x800000313c3c7221 */ /* 0x000fe40000000000 */
[----:B------:R-:W-:Y:S01]  /*1ef0*/  FADD R73, R74, R73 ;  /* 0x000000494a497221 */ /* 0x000fe20000000000 */
[----:B-1----:R-:W-:Y:S01]  /*1f00*/  HMMA.16816.F32.BF16 R28, R36, R32, R28 ;  /* 0x00000020241c723c */ /* 0x002fe2000004181c */
[--C-:B------:R-:W-:Y:S02]  /*1f10*/  FADD R86, R86, -R49.reuse ;  /* 0x8000003156567221 */ /* 0x100fe40000000000 */
[----:B------:R-:W-:Y:S01]  /*1f20*/  FMUL R60, R60, 1.4426950216293334961 ;  /* 0x3fb8aa3b3c3c7820 */ /* 0x000fe20000400000 */
[----:B------:R-:W-:Y:S01]  /*1f30*/  MUFU.EX2 R33, R78 ;  /* 0x0000004e00217308 */ /* 0x000fe20000000800 */
[----:B------:R-:W-:Y:S02]  /*1f40*/  FMUL R86, R86, 1.4426950216293334961 ;  /* 0x3fb8aa3b56567820 */ /* 0x000fe40000400000 */
[----:B------:R-:W-:-:S02]  /*1f50*/  FADD R90, R90, -R49 ;  /* 0x800000315a5a7221 */ /* 0x000fc40000000000 */
[--C-:B------:R-:W-:Y:S02]  /*1f60*/  FADD R88, R88, -R49.reuse ;  /* 0x8000003158587221 */ /* 0x100fe40000000000 */
[----:B------:R-:W-:Y:S01]  /*1f70*/  FMUL R90, R90, 1.4426950216293334961 ;  /* 0x3fb8aa3b5a5a7820 */ /* 0x000fe20000400000 */
[----:B------:R-:W-:Y:S01]  /*1f80*/  MUFU.EX2 R56, R56 ;  /* 0x0000003800387308 */ /* 0x000fe20000000800 */
[----:B------:R-:W-:Y:S02]  /*1f90*/  FMUL R88, R88, 1.4426950216293334961 ;  /* 0x3fb8aa3b58587820 */ /* 0x000fe40000400000 */
[--C-:B------:R-:W-:Y:S02]  /*1fa0*/  FADD R84, R84, -R49.reuse ;  /* 0x8000003154547221 */ /* 0x100fe40000000000 */
[----:B------:R-:W-:Y:S01]  /*1fb0*/  IMAD.MOV.U32 R74, RZ, RZ, R49 ;  /* 0x000000ffff4a7224 */ /* 0x000fe200078e0031 */
[----:B0-----:R-:W-:Y:S01]  /*1fc0*/  HMMA.16816.F32.BF16 R36, R36, R24, R40 ;  /* 0x000000182424723c */ /* 0x001fe20000041828 */
[----:B------:R-:W-:Y:S01]  /*1fd0*/  FMUL R84, R84, 1.4426950216293334961 ;  /* 0x3fb8aa3b54547820 */ /* 0x000fe20000400000 */
[----:B------:R0:W1:Y:S05]  /*1fe0*/  MUFU.EX2 R40, R23 ;  /* 0x0000001700287308 */ /* 0x00006a0000000800 */
[----:B------:R-:W-:-:S02]  /*1ff0*/  F2FP.BF16.PACK_AB R41, R59, R58 ;  /* 0x0000003a3b29723e */ /* 0x000fc400000010ff */
[----:B------:R-:W-:Y:S01]  /*2000*/  F2FP.BF16.PACK_AB R43, R62, R63 ;  /* 0x0000003f3e2b723e */ /* 0x000fe200000010ff */
[----:B------:R-:W2:Y:S01]  /*2010*/  MUFU.EX2 R25, R72 ;  /* 0x0000004800197308 */ /* 0x000ea20000000800 */
[----:B0-----:R-:W-:-:S07]  /*2020*/  FMUL R23, R52, 1.4426950216293334961 ;  /* 0x3fb8aa3b34177820 */ /* 0x001fce0000400000 */
[----:B------:R-:W0:Y:S01]  /*2030*/  MUFU.EX2 R42, R76 ;  /* 0x0000004c002a7308 */ /* 0x000e220000000800 */
[----:B-1----:R-:W-:Y:S01]  /*2040*/  FADD R24, R40, R73 ;  /* 0x0000004928187221 */ /* 0x002fe20000000000 */
[----:B------:R-:W-:-:S06]  /*2050*/  MOV R73, R44 ;  /* 0x0000002c00497202 */ /* 0x000fcc0000000f00 */
[----:B------:R-:W1:Y:S01]  /*2060*/  MUFU.EX2 R23, R23 ;  /* 0x0000001700177308 */ /* 0x000e620000000800 */
[C---:B--2---:R-:W-:Y:S01]  /*2070*/  FADD R61, R25.reuse, R24 ;  /* 0x00000018193d7221 */ /* 0x044fe20000000000 */
[----:B------:R-:W-:-:S03]  /*2080*/  F2FP.BF16.PACK_AB R40, R25, R40 ;  /* 0x000000281928723e */ /* 0x000fc600000010ff */
[----:B0-----:R-:W-:-:S03]  /*2090*/  FADD R24, R42, R61 ;  /* 0x0000003d2a187221 */ /* 0x001fc60000000000 */
[----:B------:R-:W0:Y:S01]  /*20a0*/  MUFU.EX2 R57, R60 ;  /* 0x0000003c00397308 */ /* 0x000e220000000800 */
[C---:B------:R-:W-:Y:S01]  /*20b0*/  F2FP.BF16.PACK_AB R42, R33.reuse, R42 ;  /* 0x0000002a212a723e */ /* 0x040fe200000010ff */
[----:B------:R-:W-:-:S04]  /*20c0*/  FADD R24, R33, R24 ;  /* 0x0000001821187221 */ /* 0x000fc80000000000 */
[----:B-1----:R-:W-:Y:S02]  /*20d0*/  FADD R25, R23, R24 ;  /* 0x0000001817197221 */ /* 0x002fe40000000000 */
[----:B------:R-:W1:Y:S01]  /*20e0*/  MUFU.EX2 R86, R86 ;  /* 0x0000005600567308 */ /* 0x000e620000000800 */
[----:B------:R-:W-:Y:S01]  /*20f0*/  HMMA.16816.F32.BF16 R32, R40, R34, R28 ;  /* 0x000000222820723c */ /* 0x000fe2000004181c */
[----:B------:R-:W2:Y:S01]  /*2100*/  LDSM.16.M88.4 R28, [R21+0x2000] ;  /* 0x00200000151c783b */ /* 0x000ea20000000200 */
[----:B------:R-:W-:-:S04]  /*2110*/  FADD R25, R80, R25 ;  /* 0x0000001950197221 */ /* 0x000fc80000000000 */
[----:B------:R-:W-:Y:S01]  /*2120*/  FADD R52, R56, R25 ;  /* 0x0000001938347221 */ /* 0x000fe20000000000 */
[----:B------:R-:W3:Y:S01]  /*2130*/  MUFU.EX2 R59, R90 ;  /* 0x0000005a003b7308 */ /* 0x000ee20000000800 */
[----:B------:R-:W-:Y:S01]  /*2140*/  HMMA.16816.F32.BF16 R36, R40, R26, R36 ;  /* 0x0000001a2824723c */ /* 0x000fe20000041824 */
[----:B------:R-:W4:Y:S06]  /*2150*/  LDSM.16.M88.4 R24, [R21+0x2400] ;  /* 0x002400001518783b */ /* 0x000f2c0000000200 */
[----:B------:R-:W5:Y:S01]  /*2160*/  MUFU.EX2 R88, R88 ;  /* 0x0000005800587308 */ /* 0x000f620000000800 */
[C---:B0-----:R-:W-:Y:S01]  /*2170*/  FADD R41, R57.reuse, R52 ;  /* 0x0000003439297221 */ /* 0x041fe20000000000 */
[----:B------:R-:W-:-:S02]  /*2180*/  F2FP.BF16.PACK_AB R42, R57, R56 ;  /* 0x00000038392a723e */ /* 0x000fc400000010ff */
[----:B------:R-:W-:Y:S01]  /*2190*/  F2FP.BF16.PACK_AB R43, R51, R50 ;  /* 0x00000032332b723e */ /* 0x000fe200000010ff */
[----:B-1----:R-:W-:-:S03]  /*21a0*/  FADD R40, R86, R41 ;  /* 0x0000002956287221 */ /* 0x002fc60000000000 */
[----:B------:R-:W0:Y:S01]  /*21b0*/  MUFU.EX2 R61, R84 ;  /* 0x00000054003d7308 */ /* 0x000e220000000800 */
[----:B---3--:R-:W-:-:S04]  /*21c0*/  FADD R41, R59, R40 ;  /* 0x000000283b297221 */ /* 0x008fc80000000000 */
[----:B-----5:R-:W-:Y:S01]  /*21d0*/  FADD R40, R88, R41 ;  /* 0x0000002958287221 */ /* 0x020fe20000000000 */
[----:B------:R-:W-:-:S03]  /*21e0*/  F2FP.BF16.PACK_AB R41, R54, R53 ;  /* 0x000000353629723e */ /* 0x000fc600000010ff */
[----:B0-----:R-:W-:Y:S01]  /*21f0*/  FADD R52, R61, R40 ;  /* 0x000000283d347221 */ /* 0x001fe20000000000 */
[----:B------:R-:W-:Y:S01]  /*2200*/  F2FP.BF16.PACK_AB R40, R80, R23 ;  /* 0x000000175028723e */ /* 0x000fe200000010ff */
[----:B------:R-:W-:-:S03]  /*2210*/  IMAD.MOV.U32 R23, RZ, RZ, 0x40 ;  /* 0x00000040ff177424 */ /* 0x000fc600078e00ff */
[----:B------:R-:W0:Y:S01]  /*2220*/  SHFL.BFLY PT, R63, R52, 0x2, 0x1f ;  /* 0x0c401f00343f7f89 */ /* 0x000e2200000e0000 */
[C---:B------:R-:W-:Y:S02]  /*2230*/  IMAD R17, R23.reuse, c[0x0][0x1b4], R17 ;  /* 0x00006d0017117a24 */ /* 0x040fe400078e0211 */
[----:B--2---:R-:W-:Y:S01]  /*2240*/  HMMA.16816.F32.BF16 R32, R40, R28, R32 ;  /* 0x0000001c2820723c */ /* 0x004fe20000041820 */
[----:B------:R-:W-:-:S07]  /*2250*/  IMAD R18, R23, c[0x0][0x1a4], R18 ;  /* 0x0000690017127a24 */ /* 0x000fce00078e0212 */
[----:B----4-:R-:W-:Y:S07]  /*2260*/  HMMA.16816.F32.BF16 R36, R40, R24, R36 ;  /* 0x000000182824723c */ /* 0x010fee0000041824 */
[----:B------:R-:W-:Y:S02]  /*2270*/  F2FP.BF16.PACK_AB R41, R48, R47 ;  /* 0x0000002f3029723e */ /* 0x000fe400000010ff */
[----:B------:R-:W-:Y:S02]  /*2280*/  F2FP.BF16.PACK_AB R40, R59, R86 ;  /* 0x000000563b28723e */ /* 0x000fe400000010ff */
[----:B------:R-:W-:Y:S01]  /*2290*/  F2FP.BF16.PACK_AB R42, R61, R88 ;  /* 0x000000583d2a723e */ /* 0x000fe200000010ff */
[----:B0-----:R-:W-:Y:S01]  /*22a0*/  FADD R63, R52, R63 ;  /* 0x0000003f343f7221 */ /* 0x001fe20000000000 */
[----:B------:R-:W-:-:S04]  /*22b0*/  F2FP.BF16.PACK_AB R43, R45, R46 ;  /* 0x0000002e2d2b723e */ /* 0x000fc800000010ff */
[----:B------:R-:W0:Y:S03]  /*22c0*/  SHFL.BFLY PT, R48, R63, 0x1, 0x1f ;  /* 0x0c201f003f307f89 */ /* 0x000e2600000e0000 */
[C---:B------:R-:W-:Y:S07]  /*22d0*/  HMMA.16816.F32.BF16 R28, R40.reuse, R30, R32 ;  /* 0x0000001e281c723c */ /* 0x040fee0000041820 */
[----:B------:R-:W-:Y:S01]  /*22e0*/  IMAD.U32 R32, RZ, RZ, UR5 ;  /* 0x00000005ff207e24 */ /* 0x000fe2000f8e00ff */
[----:B------:R-:W-:Y:S04]  /*22f0*/  HMMA.16816.F32.BF16 R24, R40, R26, R36 ;  /* 0x0000001a2818723c */ /* 0x000fe80000041824 */
[----:B------:R-:W-:Y:S01]  /*2300*/  ISETP.GE.U32.AND.EX P0, PT, R32, RZ, PT, P0 ;  /* 0x000000ff2000720c */ /* 0x000fe20003f06100 */
[----:B0-----:R-:W-:-:S04]  /*2310*/  FADD R48, R63, R48 ;  /* 0x000000303f307221 */ /* 0x001fc80000000000 */
[----:B------:R-:W-:-:S08]  /*2320*/  FFMA R8, R55, R8, R48 ;  /* 0x0000000837087223 */ /* 0x000fd00000000030 */
[----:B------:R-:W-:Y:S01]  /*2330*/  @P0 CALL.REL.NOINC `(.L_x_0) ;  /* 0x0000001000000944 */ /* 0x000fe20003c00000 */
[----:B------:R-:W-:Y:S05]  /*2340*/  BRA `(.L_x_1) ;  /* 0xffffe67000007947 */ /* 0x000fea000383ffff */
.L_x_0:
[----:B------:R-:W-:-:S02]  /*2350*/  NOP ;  /* 0x0000000000007918 */ /* 0x000fc40000000000 */
[C---:B------:R-:W-:Y:S01]  /*2360*/  IMAD.SHL.U32 R13, R0.reuse, 0x4, RZ ;  /* 0x00000004000d7824 */ /* 0x040fe200078e00ff */
[C---:B------:R-:W-:Y:S01]  /*2370*/  LOP3.LUT R21, R0.reuse, 0x18, RZ, 0xc0, !PT ;  /* 0x0000001800157812 */ /* 0x040fe200078ec0ff */
[----:B------:R-:W-:Y:S01]  /*2380*/  IMAD.MOV.U32 R37, RZ, RZ, R29 ;  /* 0x000000ffff257224 */ /* 0x000fe200078e001d */
[----:B------:R-:W-:Y:S01]  /*2390*/  LOP3.LUT P0, RZ, R0, 0x100, RZ, 0xc0, !PT ;  /* 0x0000010000ff7812 */ /* 0x000fe2000780c0ff */
[----:B------:R-:W-:Y:S01]  /*23a0*/  IMAD.MOV.U32 R29, RZ, RZ, R27 ;  /* 0x000000ffff1d7224 */ /* 0x000fe200078e001b */
[C---:B------:R-:W-:Y:S01]  /*23b0*/  LOP3.LUT R17, R13.reuse, 0x7c, RZ, 0xc0, !PT ;  /* 0x0000007c0d117812 */ /* 0x040fe200078ec0ff */
[----:B------:R-:W-:Y:S01]  /*23c0*/  IMAD.MOV.U32 R27, RZ, RZ, R6 ;  /* 0x000000ffff1b7224 */ /* 0x000fe200078e0006 */
[----:B------:R-:W-:Y:S01]  /*23d0*/  LOP3.LUT R13, R13, 0x3c0, RZ, 0xc0, !PT ;  /* 0x000003c00d0d7812 */ /* 0x000fe200078ec0ff */
[----:B------:R-:W-:Y:S01]  /*23e0*/  IMAD.MOV.U32 R16, RZ, RZ, R8 ;  /* 0x000000ffff107224 */ /* 0x000fe200078e0008 */
[----:B------:R-:W-:Y:S01]  /*23f0*/  BAR.SYNC.DEFER_BLOCKING 0x0 ;  /* 0x0000000000007b1d */ /* 0x000fe20000010000 */
[C---:B------:R-:W-:Y:S01]  /*2400*/  FMUL R6, R27.reuse, 8388608 ;  /* 0x4b0000001b067820 */ /* 0x040fe20000400000 */
[----:B------:R-:W-:Y:S01]  /*2410*/  FSETP.GEU.AND P3, PT, R27, 1.175494350822287508e-38, PT ;  /* 0x008000001b00780b */ /* 0x000fe20003f6e000 */
[----:B------:R-:W-:Y:S01]  /*2420*/  IMAD R19, R10, 0x2, R17 ;  /* 0x000000020a137824 */ /* 0x000fe200078e0211 */
[----:B------:R-:W-:Y:S01]  /*2430*/  FSETP.GEU.AND P4, PT, R16, 1.175494350822287508e-38, PT ;  /* 0x008000001000780b */ /* 0x000fe20003f8e000 */
[----:B------:R-:W-:Y:S01]  /*2440*/  IMAD R10, R21, 0x10, R12 ;  /* 0x00000010150a7824 */ /* 0x000fe200078e020c */
[----:B------:R-:W-:Y:S01]  /*2450*/  FSEL R6, R6, R27, !P3 ;  /* 0x0000001b06067208 */ /* 0x000fe20005800000 */
[----:B------:R-:W-:Y:S01]  /*2460*/  IMAD.MOV.U32 R33, RZ, RZ, R25 ;  /* 0x000000ffff217224 */ /* 0x000fe200078e0019 */
[----:B------:R-:W-:Y:S01]  /*2470*/  FSETP.GT.AND P2, PT, |R16|, 8.50705917302346158658e+37, PT ;  /* 0x7e8000001000780b */ /* 0x000fe20003f44200 */
[----:B------:R-:W-:Y:S01]  /*2480*/  IMAD R18, R10, 0x4, R9 ;  /* 0x000000040a127824 */ /* 0x000fe200078e0209 */
[----:B------:R-:W-:Y:S01]  /*2490*/  IADD3 R10, R6, -0x3f3504f3, RZ ;  /* 0xc0cafb0d060a7810 */ /* 0x000fe20007ffe0ff */
[----:B------:R-:W-:Y:S01]  /*24a0*/  IMAD R25, R12, 0x8, R13 ;  /* 0x000000080c197824 */ /* 0x000fe200078e020d */
[--C-:B------:R-:W-:Y:S01]  /*24b0*/  SHF.R.S32.HI R12, RZ, 0x5, R0.reuse ;  /* 0x00000005ff0c7819 */ /* 0x100fe20000011400 */
[----:B------:R-:W-:Y:S01]  /*24c0*/  FMUL R5, R16, 8388608 ;  /* 0x4b00000010057820 */ /* 0x000fe20000400000 */
[----:B------:R-:W-:Y:S01]  /*24d0*/  SHF.R.U32.HI R0, RZ, 0x1, R0 ;  /* 0x00000001ff007819 */ /* 0x000fe20000011600 */
[----:B------:R-:W-:Y:S01]  /*24e0*/  IMAD R14, R2, c[0x0][0x1c0], RZ ;  /* 0x00007000020e7a24 */ /* 0x000fe200078e02ff */
[----:B------:R-:W-:Y:S01]  /*24f0*/  LOP3.LUT R13, R10, 0xff800000, RZ, 0xc0, !PT ;  /* 0xff8000000a0d7812 */ /* 0x000fe200078ec0ff */
[----:B------:R-:W-:Y:S01]  /*2500*/  IMAD R15, R3, c[0x0][0x1c4], RZ ;  /* 0x00007100030f7a24 */ /* 0x000fe200078e02ff */
[----:B------:R-:W-:Y:S01]  /*2510*/  SGXT R10, R12, 0x1 ;  /* 0x000000010c0a781a */ /* 0x000fe20000000200 */
[----:B------:R-:W-:Y:S01]  /*2520*/  IMAD.SHL.U32 R7, R14, 0x2, RZ ;  /* 0x000000020e077824 */ /* 0x000fe200078e00ff */
[----:B------:R-:W-:Y:S01]  /*2530*/  LOP3.LUT R12, R0, 0x4, RZ, 0xc0, !PT ;  /* 0x00000004000c7812 */ /* 0x000fe200078ec0ff */
[----:B------:R-:W-:Y:S01]  /*2540*/  IMAD.HI R14, R14, 0x2, RZ ;  /* 0x000000020e0e7827 */ /* 0x000fe200078e02ff */
[----:B------:R-:W-:-:S02]  /*2550*/  FSEL R5, R5, R16, !P4 ;  /* 0x0000001005057208 */ /* 0x000fc40006000000 */
[----:B------:R-:W-:Y:S01]  /*2560*/  FSEL R0, RZ, -23, P4 ;  /* 0xc1b80000ff007808 */ /* 0x000fe20002000000 */
[----:B------:R-:W-:Y:S01]  /*2570*/  IMAD.HI R17, R15, 0x2, RZ ;  /* 0x000000020f117827 */ /* 0x000fe200078e02ff */
[----:B------:R-:W-:Y:S02]  /*2580*/  FSETP.GT.AND P4, PT, |R27|, 8.50705917302346158658e+37, PT ;  /* 0x7e8000001b00780b */ /* 0x000fe40003f84200 */
[----:B------:R-:W-:Y:S01]  /*2590*/  LOP3.LUT R22, R19, 0x1008, R10, 0x78, !PT ;  /* 0x0000100813167812 */ /* 0x000fe200078e780a */
[----:B------:R-:W-:Y:S01]  /*25a0*/  IMAD.MOV.U32 R35, RZ, RZ, R31 ;  /* 0x000000ffff237224 */ /* 0x000fe200078e001f */
[C---:B------:R-:W-:Y:S01]  /*25b0*/  FSETP.GEU.AND P1, PT, |R16|.reuse, 1.175494350822287508e-38, PT ;  /* 0x008000001000780b */ /* 0x040fe20003f2e200 */
[----:B------:R-:W-:Y:S01]  /*25c0*/  @P2 FMUL R16, R16, 0.25 ;  /* 0x3e80000010102820 */ /* 0x000fe20000400000 */
[----:B------:R-:W-:Y:S01]  /*25d0*/  FSEL R10, RZ, -23, P3 ;  /* 0xc1b80000ff0a7808 */ /* 0x000fe20001800000 */
[----:B------:R-:W-:Y:S01]  /*25e0*/  IMAD.IADD R31, R12, 0x1, R25 ;  /* 0x000000010c1f7824 */ /* 0x000fe200078e0219 */
[----:B------:R-:W-:Y:S01]  /*25f0*/  FSETP.GEU.AND P3, PT, |R27|, 1.175494350822287508e-38, PT ;  /* 0x008000001b00780b */ /* 0x000fe20003f6e200 */
[----:B------:R-:W-:Y:S01]  /*2600*/  @P2 FMUL R33, R33, 0.25 ;  /* 0x3e80000021212820 */ /* 0x000fe20000400000 */
[----:B------:R-:W-:Y:S01]  /*2610*/  SHF.L.U32 R8, R15, 0x1, RZ ;  /* 0x000000010f087819 */ /* 0x000fe200000006ff */
[----:B------:R-:W-:Y:S01]  /*2620*/  @P2 FMUL R24, R24, 0.25 ;  /* 0x3e80000018182820 */ /* 0x000fe20000400000 */
[----:B------:R-:W-:Y:S01]  /*2630*/  I2F R15, R13 ;  /* 0x0000000d000f7306 */ /* 0x000fe20000201400 */
[----:B------:R-:W-:Y:S01]  /*2640*/  @P4 FMUL R27, R27, 0.25 ;  /* 0x3e8000001b1b4820 */ /* 0x000fe20000400000 */
[----:B------:R-:W-:Y:S01]  /*2650*/  IADD3 R7, P5, P6, R8, c[0x0][0x178], R7 ;  /* 0x00005e0008077a10 */ /* 0x000fe20007ebe007 */
[----:B------:R-:W-:Y:S01]  /*2660*/  @P2 FMUL R37, R37, 0.25 ;  /* 0x3e80000025252820 */ /* 0x000fe20000400000 */
[----:B------:R-:W-:Y:S01]  /*2670*/  IADD3 R8, R5, -0x3f3504f3, RZ ;  /* 0xc0cafb0d05087810 */ /* 0x000fe20007ffe0ff */
[----:B------:R-:W-:Y:S01]  /*2680*/  @!P1 FMUL R16, R16, 16777216 ;  /* 0x4b80000010109820 */ /* 0x000fe20000400000 */
[----:B------:R-:W-:Y:S01]  /*2690*/  IADD3.X R39, R17, c[0x0][0x17c], R14, P5, P6 ;  /* 0x00005f0011277a10 */ /* 0x000fe20002fec40e */
[----:B------:R-:W-:Y:S01]  /*26a0*/  @P2 FMUL R28, R28, 0.25 ;  /* 0x3e8000001c1c2820 */ /* 0x000fe20000400000 */
[----:B------:R-:W-:Y:S01]  /*26b0*/  LOP3.LUT R8, R8, 0xff800000, RZ, 0xc0, !PT ;  /* 0xff80000008087812 */ /* 0x000fe200078ec0ff */
[----:B------:R-:W-:Y:S01]  /*26c0*/  @!P3 FMUL R27, R27, 16777216 ;  /* 0x4b8000001b1bb820 */ /* 0x000fe20000400000 */
[----:B------:R-:W0:Y:S01]  /*26d0*/  MUFU.RCP R14, R16 ;  /* 0x00000010000e7308 */ /* 0x000e220000001000 */
[----:B------:R-:W-:Y:S01]  /*26e0*/  @P4 FMUL R29, R29, 0.25 ;  /* 0x3e8000001d1d4820 */ /* 0x000fe20000400000 */
[----:B------:R-:W-:Y:S01]  /*26f0*/  SHF.R.U32.HI R21, RZ, 0x1, R21 ;  /* 0x00000001ff157819 */ /* 0x000fe20000011615 */
[----:B------:R-:W-:Y:S01]  /*2700*/  @P4 FMUL R35, R35, 0.25 ;  /* 0x3e80000023234820 */ /* 0x000fe20000400000 */
[----:B------:R-:W-:Y:S01]  /*2710*/  MOV R25, 0x3dc6b27f ;  /* 0x3dc6b27f00197802 */ /* 0x000fe20000000f00 */
[----:B------:R-:W-:Y:S01]  /*2720*/  @P4 FMUL R26, R26, 0.25 ;  /* 0x3e8000001a1a4820 */ /* 0x000fe20000400000 */
[----:B------:R-:W-:Y:S01]  /*2730*/  ISETP.GE.U32.AND P2, PT, R5, 0x7f800000, PT ;  /* 0x7f8000000500780c */ /* 0x000fe20003f46070 */
[----:B------:R-:W-:Y:S01]  /*2740*/  @P4 FMUL R30, R30, 0.25 ;  /* 0x3e8000001e1e4820 */ /* 0x000fe20000400000 */
[----:B------:R-:W1:Y:S01]  /*2750*/  MUFU.RCP R12, R27 ;  /* 0x0000001b000c7308 */ /* 0x000e620000001000 */
[----:B------:R-:W-:Y:S01]  /*2760*/  @!P1 FMUL R33, R33, 16777216 ;  /* 0x4b80000021219820 */ /* 0x000fe20000400000 */
[----:B------:R-:W-:Y:S01]  /*2770*/  LOP3.LUT R11, R11, 0x3f8, RZ, 0xc0, !PT ;  /* 0x000003f80b0b7812 */ /* 0x000fe200078ec0ff */
[----:B------:R-:W-:-:S02]  /*2780*/  @!P1 FMUL R24, R24, 16777216 ;  /* 0x4b80000018189820 */ /* 0x000fc40000400000 */
[----:B------:R-:W-:Y:S02]  /*2790*/  @!P1 FMUL R37, R37, 16777216 ;  /* 0x4b80000025259820 */ /* 0x000fe40000400000 */
[----:B------:R-:W-:Y:S01]  /*27a0*/  @!P1 FMUL R28, R28, 16777216 ;  /* 0x4b8000001c1c9820 */ /* 0x000fe20000400000 */
[----:B------:R2:W3:Y:S01]  /*27b0*/  I2F R9, R8 ;  /* 0x0000000800097306 */ /* 0x0004e20000201400 */
[----:B------:R-:W-:Y:S01]  /*27c0*/  @!P3 FMUL R29, R29, 16777216 ;  /* 0x4b8000001d1db820 */ /* 0x000fe20000400000 */
[----:B------:R-:W-:Y:S01]  /*27d0*/  ISETP.GE.U32.AND P1, PT, R6, 0x7f800000, PT ;  /* 0x7f8000000600780c */ /* 0x000fe20003f26070 */
[----:B------:R-:W-:Y:S02]  /*27e0*/  @!P3 FMUL R35, R35, 16777216 ;  /* 0x4b8000002323b820 */ /* 0x000fe40000400000 */
[----:B------:R-:W-:Y:S02]  /*27f0*/  @!P3 FMUL R26, R26, 16777216 ;  /* 0x4b8000001a1ab820 */ /* 0x000fe40000400000 */
[----:B------:R-:W-:-:S02]  /*2800*/  @!P3 FMUL R30, R30, 16777216 ;  /* 0x4b8000001e1eb820 */ /* 0x000fc40000400000 */
[----:B--2---:R-:W-:Y:S02]  /*2810*/  IMAD.IADD R8, R5, 0x1, -R8 ;  /* 0x0000000105087824 */ /* 0x004fe400078e0a08 */
[----:B------:R-:W-:Y:S02]  /*2820*/  IMAD.U32 R23, R18, 0x4, R21 ;  /* 0x0000000412177824 */ /* 0x000fe400078e0015 */
[----:B------:R-:W-:Y:S02]  /*2830*/  FADD R8, R8, -1 ;  /* 0xbf80000008087421 */ /* 0x000fe40000000000 */
[C---:B0-----:R-:W-:Y:S02]  /*2840*/  FMUL R16, R14.reuse, R33 ;  /* 0x000000210e107220 */ /* 0x041fe40000400000 */
[C---:B------:R-:W-:Y:S02]  /*2850*/  FMUL R17, R14.reuse, R24 ;  /* 0x000000180e117220 */ /* 0x040fe40000400000 */
[----:B------:R-:W-:-:S02]  /*2860*/  FMUL R21, R14, R37 ;  /* 0x000000250e157220 */ /* 0x000fc40000400000 */
[----:B------:R-:W-:Y:S02]  /*2870*/  FMUL R20, R14, R28 ;  /* 0x0000001c0e147220 */ /* 0x000fe40000400000 */
[----:B------:R-:W-:Y:S01]  /*2880*/  FFMA.FTZ R10, R15, 1.1920928955078125e-07, R10 ;  /* 0x340000000f0a7823 */ /* 0x000fe2000001000a */
[----:B------:R-:W-:Y:S01]  /*2890*/  F2FP.BF16.PACK_AB R21, R16, R21 ;  /* 0x000000151015723e */ /* 0x000fe200000010ff */
[C---:B-1----:R-:W-:Y:S01]  /*28a0*/  FMUL R14, R12.reuse, R29 ;  /* 0x0000001d0c0e7220 */ /* 0x042fe20000400000 */
[----:B------:R-:W-:Y:S01]  /*28b0*/  F2FP.BF16.PACK_AB R17, R17, R20 ;  /* 0x000000141111723e */ /* 0x000fe200000010ff */
[C---:B------:R-:W-:Y:S01]  /*28c0*/  FMUL R19, R12.reuse, R35 ;  /* 0x000000230c137220 */ /* 0x040fe20000400000 */
[----:B------:R-:W-:Y:S01]  /*28d0*/  LOP3.LUT R29, R23, 0xc, RZ, 0x3c, !PT ;  /* 0x0000000c171d7812 */ /* 0x000fe200078e3cff */
[C---:B------:R-:W-:Y:S01]  /*28e0*/  FMUL R15, R12.reuse, R26 ;  /* 0x0000001a0c0f7220 */ /* 0x040fe20000400000 */
[----:B------:R0:W-:Y:S01]  /*28f0*/  STS [R22+0x400], R21 ;  /* 0x0004001516007388 */ /* 0x0001e20000000800 */
[----:B------:R-:W-:Y:S01]  /*2900*/  FMUL R18, R12, R30 ;  /* 0x0000001e0c127220 */ /* 0x000fe20000400000 */
[----:B------:R-:W-:Y:S01]  /*2910*/  F2FP.BF16.PACK_AB R14, R14, R19 ;  /* 0x000000130e0e723e */ /* 0x000fe200000010ff */
[----:B---3--:R-:W-:Y:S01]  /*2920*/  FFMA.FTZ R0, R9, 1.1920928955078125e-07, R0 ;  /* 0x3400000009007823 */ /* 0x008fe20000010000 */
[----:B------:R-:W-:Y:S01]  /*2930*/  LOP3.LUT R19, R22, 0x4, RZ, 0x3c, !PT ;  /* 0x0000000416137812 */ /* 0x000fe200078e3cff */
[----:B------:R-:W-:Y:S01]  /*2940*/  FFMA.FTZ R9, R8, R25, -0.16845393180847167969 ;  /* 0xbe2c7f3008097423 */ /* 0x000fe20000010019 */
[----:B------:R-:W-:Y:S01]  /*2950*/  F2FP.BF16.PACK_AB R15, R15, R18 ;  /* 0x000000120f0f723e */ /* 0x000fe200000010ff */
[----:B------:R-:W-:Y:S01]  /*2960*/  STS [R22], R17 ;  /* 0x0000001116007388 */ /* 0x000fe20000000800 */
[----:B------:R-:W-:-:S02]  /*2970*/  IMAD.IADD R13, R6, 0x1, -R13 ;  /* 0x00000001060d7824 */ /* 0x000fc400078e0a0d */
[----:B------:R-:W-:Y:S01]  /*2980*/  FFMA.FTZ R9, R8, R9, 0.1716887056827545166 ;  /* 0x3e2fcf2a08097423 */ /* 0x000fe20000010009 */
[----:B------:R-:W-:Y:S01]  /*2990*/  STS [R19+0x800], R15 ;  /* 0x0008000f13007388 */ /* 0x000fe20000000800 */
[----:B------:R-:W-:Y:S01]  /*29a0*/  IMAD R16, R4, c[0x0][0x1c8], RZ ;  /* 0x0000720004107a24 */ /* 0x000fe200078e02ff */
[----:B0-----:R-:W-:Y:S01]  /*29b0*/  LOP3.LUT R21, R23, 0x4, RZ, 0x3c, !PT ;  /* 0x0000000417157812 */ /* 0x001fe200078e3cff */
[C---:B------:R-:W-:Y:S01]  /*29c0*/  FFMA.FTZ R9, R8.reuse, R9, -0.17900948226451873779 ;  /* 0xbe374e4308097423 */ /* 0x040fe20000010009 */
[----:B------:R0:W-:Y:S01]  /*29d0*/  STS [R19+0xc00], R14 ;  /* 0x000c000e13007388 */ /* 0x0001e20000000800 */
[----:B------:R-:W-:Y:S02]  /*29e0*/  FADD R4, R13, -1 ;  /* 0xbf8000000d047421 */ /* 0x000fe40000000000 */
[----:B------:R-:W-:Y:S01]  /*29f0*/  FFMA.FTZ R9, R8, R9, 0.20512372255325317383 ;  /* 0x3e520bf408097423 */ /* 0x000fe20000010009 */
[----:B------:R-:W-:Y:S01]  /*2a00*/  BAR.SYNC.DEFER_BLOCKING 0x0 ;  /* 0x0000000000007b1d */ /* 0x000fe20000010000 */
[----:B------:R-:W-:Y:S01]  /*2a10*/  FFMA.FTZ R13, R4, R25, -0.16845393180847167969 ;  /* 0xbe2c7f30040d7423 */ /* 0x000fe20000010019 */
[----:B------:R-:W-:Y:S01]  /*2a20*/  LOP3.LUT R25, R23, 0x8, RZ, 0x3c, !PT ;  /* 0x0000000817197812 */ /* 0x000fe200078e3cff */
[----:B------:R-:W-:-:S02]  /*2a30*/  FFMA.FTZ R9, R8, R9, -0.24046532809734344482 ;  /* 0xbe763c8b08097423 */ /* 0x000fc40000010009 */
[----:B------:R-:W-:Y:S02]  /*2a40*/  IMAD.MOV.U32 R41, RZ, RZ, c[0x0][0x1c8] ;  /* 0x00007200ff297624 */ /* 0x000fe400078e00ff */
[----:B------:R-:W-:Y:S02]  /*2a50*/  FFMA.FTZ R9, R8, R9, 0.28857114911079406738 ;  /* 0x3e93bf9908097423 */ /* 0x000fe40000010009 */
[----:B------:R-:W-:Y:S02]  /*2a60*/  FFMA.FTZ R13, R4, R13, 0.1716887056827545166 ;  /* 0x3e2fcf2a040d7423 */ /* 0x000fe4000001000d */
[----:B------:R-:W-:Y:S02]  /*2a70*/  FFMA.FTZ R9, R8, R9, -0.36067417263984680176 ;  /* 0xbeb8aa4908097423 */ /* 0x000fe40000010009 */
[----:B------:R-:W-:Y:S02]  /*2a80*/  IMAD R18, R41, 0x2, R16 ;  /* 0x0000000229127824 */ /* 0x000fe400078e0210 */
[----:B------:R-:W-:-:S02]  /*2a90*/  FFMA.FTZ R13, R4, R13, -0.17900948226451873779 ;  /* 0xbe374e43040d7423 */ /* 0x000fc4000001000d */
[----:B------:R-:W-:Y:S01]  /*2aa0*/  FFMA.FTZ R9, R8, R9, 0.48089820146560668945 ;  /* 0x3ef6384a08097423 */ /* 0x000fe20000010009 */
[----:B------:R-:W-:Y:S01]  /*2ab0*/  LEA R12, P4, R18, R7, 0x1 ;  /* 0x00000007120c7211 */ /* 0x000fe200078808ff */
[C---:B------:R-:W-:Y:S02]  /*2ac0*/  IMAD R20, R41.reuse, 0x2, R18 ;  /* 0x0000000229147824 */ /* 0x040fe400078e0212 */
[----:B------:R-:W-:Y:S02]  /*2ad0*/  FFMA.FTZ R13, R4, R13, 0.20512372255325317383 ;  /* 0x3e520bf4040d7423 */ /* 0x000fe4000001000d */
[----:B------:R-:W-:Y:S01]  /*2ae0*/  FFMA.FTZ R9, R8, R9, -0.72134751081466674805 ;  /* 0xbf38aa3b08097423 */ /* 0x000fe20000010009 */
[----:B------:R-:W1:Y:S01]  /*2af0*/  LDS R33, [R23] ;  /* 0x0000000017217984 */ /* 0x000e620000000800 */
[----:B------:R-:W-:Y:S01]  /*2b00*/  FFMA.FTZ R13, R4, R13, -0.24046532809734344482 ;  /* 0xbe763c8b040d7423 */ /* 0x000fe2000001000d */
[----:B0-----:R-:W-:Y:S01]  /*2b10*/  LEA R14, P5, R20, R7, 0x1 ;  /* 0x00000007140e7211 */ /* 0x001fe200078a08ff */
[C---:B------:R-:W-:Y:S01]  /*2b20*/  IMAD R22, R41.reuse, 0x2, R20 ;  /* 0x0000000229167824 */ /* 0x040fe200078e0214 */
[----:B------:R0:W2:Y:S01]  /*2b30*/  LDS R35, [R21] ;  /* 0x0000000015237984 */ /* 0x0000a20000000800 */
[----:B------:R-:W-:Y:S01]  /*2b40*/  FMUL R9, R8, R9 ;  /* 0x0000000908097220 */ /* 0x000fe20000400000 */
[----:B------:R-:W-:Y:S01]  /*2b50*/  LEA.HI.X.SX32 R15, R20, R39, 0x1, P5 ;  /* 0x00000027140f7211 */ /* 0x000fe200028f0eff */
[----:B------:R-:W-:Y:S01]  /*2b60*/  FFMA.FTZ R13, R4, R13, 0.28857114911079406738 ;  /* 0x3e93bf99040d7423 */ /* 0x000fe2000001000d */
[----:B------:R3:W4:Y:S01]  /*2b70*/  LDS R37, [R25] ;  /* 0x0000000019257984 */ /* 0x0007220000000800 */
[----:B------:R-:W-:-:S02]  /*2b80*/  IMAD R24, R41, 0x2, R22 ;  /* 0x0000000229187824 */ /* 0x000fc400078e0216 */
[----:B------:R-:W-:Y:S01]  /*2b90*/  FMUL R9, R8, R9 ;  /* 0x0000000908097220 */ /* 0x000fe20000400000 */
[----:B------:R-:W5:Y:S01]  /*2ba0*/  LDS R29, [R29] ;  /* 0x000000001d1d7984 */ /* 0x000f620000000800 */
[----:B------:R-:W-:Y:S01]  /*2bb0*/  FFMA.FTZ R17, R4, R13, -0.36067417263984680176 ;  /* 0xbeb8aa4904117423 */ /* 0x000fe2000001000d */
[C---:B------:R-:W-:Y:S01]  /*2bc0*/  LEA R26, R41.reuse, R24, 0x1 ;  /* 0x00000018291a7211 */ /* 0x040fe200078e08ff */
[----:B------:R-:W-:Y:S01]  /*2bd0*/  FFMA.FTZ R27, R8, 1.4426950216293334961, R9 ;  /* 0x3fb8aa3b081b7823 */ /* 0x000fe20000010009 */
[----:B------:R-:W-:Y:S01]  /*2be0*/  LEA R8, P3, R16, R7, 0x1 ;  /* 0x0000000710087211 */ /* 0x000fe200078608ff */
[----:B------:R-:W-:Y:S01]  /*2bf0*/  FFMA.FTZ R17, R4, R17, 0.48089820146560668945 ;  /* 0x3ef6384a04117423 */ /* 0x000fe20000010011 */
[-C--:B------:R-:W-:Y:S01]  /*2c00*/  LEA.HI.X.SX32 R13, R18, R39.reuse, 0x1, P4 ;  /* 0x00000027120d7211 */ /* 0x080fe200020f0eff */
[C---:B------:R-:W-:Y:S01]  /*2c10*/  IMAD R28, R41.reuse, 0x2, R26 ;  /* 0x00000002291c7824 */ /* 0x040fe200078e021a */
[----:B------:R-:W-:Y:S01]  /*2c20*/  LEA.HI.X.SX32 R9, R16, R39, 0x1, P3 ;  /* 0x0000002710097211 */ /* 0x000fe200018f0eff */
[----:B0-----:R-:W-:Y:S01]  /*2c30*/  FFMA.FTZ R21, R4, R17, -0.72134751081466674805 ;  /* 0xbf38aa3b04157423 */ /* 0x001fe20000010011 */
[-C--:B------:R-:W-:Y:S01]  /*2c40*/  LEA R16, P3, R22, R7.reuse, 0x1 ;  /* 0x0000000716107211 */ /* 0x080fe200078608ff */
[----:B------:R-:W-:Y:S01]  /*2c50*/  IMAD R30, R41, 0x2, R28 ;  /* 0x00000002291e7824 */ /* 0x000fe200078e021c */
[----:B------:R-:W-:Y:S01]  /*2c60*/  LEA R18, P4, R24, R7, 0x1 ;  /* 0x0000000718127211 */ /* 0x000fe200078808ff */
[----:B------:R-:W-:Y:S01]  /*2c70*/  FMUL R21, R4, R21 ;  /* 0x0000001504157220 */ /* 0x000fe20000400000 */
[-C--:B------:R-:W-:Y:S01]  /*2c80*/  LEA.HI.X.SX32 R17, R22, R39.reuse, 0x1, P3 ;  /* 0x0000002716117211 */ /* 0x080fe200018f0eff */
[----:B------:R-:W-:Y:S01]  /*2c90*/  FADD R0, R0, R27 ;  /* 0x0000001b00007221 */ /* 0x000fe20000000000 */
[----:B------:R-:W-:Y:S01]  /*2ca0*/  LEA.HI.X.SX32 R19, R24, R39, 0x1, P4 ;  /* 0x0000002718137211 */ /* 0x000fe200020f0eff */
[----:B------:R-:W-:Y:S01]  /*2cb0*/  @P1 IMAD.MOV.U32 R27, RZ, RZ, 0x7f800000 ;  /* 0x7f800000ff1b1424 */ /* 0x000fe200078e00ff */
[----:B------:R-:W-:-:S02]  /*2cc0*/  LEA R20, P3, R26, R7, 0x1 ;  /* 0x000000071a147211 */ /* 0x000fc400078608ff */
[-C--:B------:R-:W-:Y:S02]  /*2cd0*/  LEA R22, P4, R28, R7.reuse, 0x1 ;  /* 0x000000071c167211 */ /* 0x080fe400078808ff */
[----:B------:R-:W-:Y:S01]  /*2ce0*/  LEA R24, P5, R30, R7, 0x1 ;  /* 0x000000071e187211 */ /* 0x000fe200078a08ff */
[----:B------:R-:W-:Y:S01]  /*2cf0*/  FMUL R7, R4, R21 ;  /* 0x0000001504077220 */ /* 0x000fe20000400000 */
[-C--:B------:R-:W-:Y:S02]  /*2d00*/  LEA.HI.X.SX32 R21, R26, R39.reuse, 0x1, P3 ;  /* 0x000000271a157211 */ /* 0x080fe400018f0eff */
[----:B------:R-:W-:Y:S01]  /*2d10*/  FSETP.NEU.AND P3, PT, R5, RZ, PT ;  /* 0x000000ff0500720b */ /* 0x000fe20003f6d000 */
[----:B------:R-:W-:Y:S01]  /*2d20*/  FFMA.FTZ R7, R4, 1.4426950216293334961, R7 ;  /* 0x3fb8aa3b04077823 */ /* 0x000fe20000010007 */
[----:B-1----:R0:W-:Y:S01]  /*2d30*/  STG.E.U16 [R8.64], R33 ;  /* 0x0000002108007986 */ /* 0x0021e2000c101506 */
[----:B------:R-:W-:Y:S01]  /*2d40*/  @P2 IMAD.MOV.U32 R4, RZ, RZ, 0x7f800000 ;  /* 0x7f800000ff042424 */ /* 0x000fe200078e00ff */
[----:B------:R-:W-:Y:S01]  /*2d50*/  LEA.HI.X.SX32 R23, R28, R39, 0x1, P4 ;  /* 0x000000271c177211 */ /* 0x000fe200020f0eff */
[----:B------:R-:W-:Y:S01]  /*2d60*/  FADD R7, R10, R7 ;  /* 0x000000070a077221 */ /* 0x000fe20000000000 */
[----:B--2---:R-:W-:Y:S01]  /*2d70*/  PRMT R10, R35, 0x7632, R10 ;  /* 0x00007632230a7816 */ /* 0x004fe2000000000a */
[----:B------:R-:W-:Y:S01]  /*2d80*/  @P2 FFMA.FTZ R0, R5, R4, +INF ;  /* 0x7f80000005002423 */ /* 0x000fe20000010004 */
[C---:B------:R-:W-:Y:S01]  /*2d90*/  FSETP.NEU.AND P2, PT, R6.reuse, RZ, PT ;  /* 0x000000ff0600720b */ /* 0x040fe20003f4d000 */
[----:B------:R-:W-:Y:S01]  /*2da0*/  @P1 FFMA.FTZ R7, R6, R27, +INF ;  /* 0x7f80000006071423 */ /* 0x000fe2000001001b */
[----:B------:R1:W-:Y:S01]  /*2db0*/  STG.E.U16 [R12.64], R35 ;  /* 0x000000230c007986 */ /* 0x0003e2000c101506 */
[----:B---3--:R-:W-:-:S02]  /*2dc0*/  LEA.HI.X.SX32 R25, R30, R39, 0x1, P5 ;  /* 0x000000271e197211 */ /* 0x008fc400028f0eff */
[----:B------:R-:W-:Y:S01]  /*2dd0*/  FSEL R0, R0, -INF , P3 ;  /* 0xff80000000007808 */ /* 0x000fe20001800000 */
[----:B----4-:R2:W-:Y:S01]  /*2de0*/  STG.E.U16 [R14.64], R37 ;  /* 0x000000250e007986 */ /* 0x0105e2000c101506 */
[----:B0-----:R-:W-:Y:S02]  /*2df0*/  PRMT R9, R33, 0x7632, R9 ;  /* 0x0000763221097816 */ /* 0x001fe40000000009 */
[----:B------:R-:W-:Y:S01]  /*2e00*/  FSEL R7, R7, -INF , P2 ;  /* 0xff80000007077808 */ /* 0x000fe20001000000 */
[----:B------:R-:W-:Y:S01]  /*2e10*/  FFMA R6, R0, 0.69314718246459960938, R49 ;  /* 0x3f31721800067823 */ /* 0x000fe20000000031 */
[----:B------:R-:W-:Y:S01]  /*2e20*/  PRMT R0, R37, 0x7632, R0 ;  /* 0x0000763225007816 */ /* 0x000fe20000000000 */
[----:B-----5:R2:W-:Y:S01]  /*2e30*/  STG.E.U16 [R16.64], R29 ;  /* 0x0000001d10007986 */ /* 0x0205e2000c101506 */
[----:B-1----:R-:W-:Y:S01]  /*2e40*/  PRMT R12, R29, 0x7632, R12 ;  /* 0x000076321d0c7816 */ /* 0x002fe2000000000c */
[----:B------:R-:W-:Y:S02]  /*2e50*/  FFMA R7, R7, 0.69314718246459960938, R44 ;  /* 0x3f31721807077823 */ /* 0x000fe4000000002c */
[----:B------:R2:W-:Y:S04]  /*2e60*/  STG.E.U16 [R18.64], R9 ;  /* 0x0000000912007986 */ /* 0x0005e8000c101506 */
[----:B------:R2:W-:Y:S04]  /*2e70*/  STG.E.U16 [R20.64], R10 ;  /* 0x0000000a14007986 */ /* 0x0005e8000c101506 */
[----:B------:R2:W-:Y:S04]  /*2e80*/  STG.E.U16 [R22.64], R0 ;  /* 0x0000000016007986 */ /* 0x0005e8000c101506 */
[----:B------:R2:W-:Y:S04]  /*2e90*/  STG.E.U16 [R24.64], R12 ;  /* 0x0000000c18007986 */ /* 0x0005e8000c101506 */
[----:B------:R-:W-:Y:S06]  /*2ea0*/  BAR.SYNC.DEFER_BLOCKING 0x0 ;  /* 0x0000000000007b1d */ /* 0x000fec0000010000 */
[----:B------:R2:W-:Y:S04]  /*2eb0*/  STS.64 [R11], R6 ;  /* 0x000000060b007388 */ /* 0x0005e80000000a00 */
[----:B------:R-:W-:Y:S06]  /*2ec0*/  BAR.SYNC.DEFER_BLOCKING 0x0 ;  /* 0x0000000000007b1d */ /* 0x000fec0000010000 */
[----:B------:R-:W-:Y:S05]  /*2ed0*/  @P0 EXIT ;  /* 0x000000000000094d */ /* 0x000fea0003800000 */
[----:B--2---:R-:W0:Y:S01]  /*2ee0*/  LDS R31, [R31] ;  /* 0x000000001f1f7984 */ /* 0x004e220000000800 */
[----:B------:R-:W-:-:S02]  /*2ef0*/  IMAD R2, R2, c[0x0][0x1cc], RZ ;  /* 0x0000730002027a24 */ /* 0x000fc400078e02ff */
[C---:B------:R-:W-:Y:S02]  /*2f00*/  IMAD.SHL.U32 R5, R3.reuse, 0x4, RZ ;  /* 0x0000000403057824 */ /* 0x040fe400078e00ff */
[----:B------:R-:W-:Y:S02]  /*2f10*/  IMAD.SHL.U32 R0, R2, 0x4, RZ ;  /* 0x0000000402007824 */ /* 0x000fe400078e00ff */
[----:B------:R-:W-:-:S04]  /*2f20*/  IMAD.HI R4, R3, 0x4, RZ ;  /* 0x0000000403047827 */ /* 0x000fc800078e02ff */
[----:B------:R-:W-:Y:S01]  /*2f30*/  IMAD.HI R3, R2, 0x4, RZ ;  /* 0x0000000402037827 */ /* 0x000fe200078e02ff */
[----:B------:R-:W-:-:S04]  /*2f40*/  IADD3 R2, P0, P1, R5, c[0x0][0x180], R0 ;  /* 0x0000600005027a10 */ /* 0x000fc8000791e000 */
[----:B------:R-:W-:-:S05]  /*2f50*/  IADD3.X R3, R4, c[0x0][0x184], R3, P0, P1 ;  /* 0x0000610004037a10 */ /* 0x000fca00007e2403 */
[----:B0-----:R-:W-:Y:S01]  /*2f60*/  STG.E [R2.64], R31 ;  /* 0x0000001f02007986 */ /* 0x001fe2000c101906 */
[----:B------:R-:W-:Y:S05]  /*2f70*/  EXIT ;  /* 0x000000000000794d */ /* 0x000fea0003800000 */
.L_x_2:
[----:B------:R-:W-:-:S00]  /*2f80*/  BRA `(.L_x_2) ;  /* 0xfffffff000007947 */ /* 0x000fc0000383ffff */
[----:B------:R-:W-:-:S00]  /*2f90*/  NOP ;  /* 0x0000000000007918 */ /* 0x000fc00000000000 */
        /* <DEDUP_REMOVED lines=14> */
.L_x_3:


//--------------------- .nv.global.init           --------------------------
	.section	.nv.global.init,"aw",@progbits
.nv.global.init:
	.type		_$_str,@object
	.size		_$_str,(.L_0 - _$_str)
_$_str:
        /*0000*/ 	.byte	0x5f, 0x5f, 0x43, 0x55, 0x44, 0x41, 0x5f, 0x46, 0x54, 0x5a, 0x00
.L_0:


//--------------------- .nv.shared.attn_fwd       --------------------------
	.section	.nv.shared.attn_fwd,"aw",@nobits
	.sectionflags	@""
	.align	16
